	.target	sm_100a

	.elftype	@"ET_EXEC"


//--------------------- .note.nv.tkinfo           --------------------------
	.section	.note.nv.tkinfo,"",@"SHT_NOTE"
	.sectionflags	@"SHF_NOTE_NV_TKINFO"
	.tkinfo
        /*0018*/ 	.word	0x00000002
        /*0030*/ 	.string	""
        /*0030*/ 	.string	"ptxas"
        /*0030*/ 	.string	"Cuda compilation tools, release 13.0, V13.0.88"
        /*0030*/ 	.string	"Build cuda_13.0.r13.0/compiler.36424714_0"
        /*0030*/ 	.string	"-arch sm_100a -m 64 "



//--------------------- .note.nv.cuinfo           --------------------------
	.section	.note.nv.cuinfo,"",@"SHT_NOTE"
	.sectionflags	@"SHF_NOTE_NV_CUINFO"
        /*0018*/ 	.short	0x0002
        /*001a*/ 	.short	0x0064
        /*001c*/ 	.short	0x0082
	.zero		2


//--------------------- .nv.info                  --------------------------
	.section	.nv.info,"",@"SHT_CUDA_INFO"
	.align	4


	//----- nvinfo : EIATTR_REGCOUNT
	.align		4
        /*0000*/ 	.byte	0x04, 0x2f
        /*0002*/ 	.short	(.L_19 - .L_18)
	.align		4
.L_18:
        /*0004*/ 	.word	index@(_ZN7cutlass13device_kernelINS_4gemm6kernel13GemmUniversalIN4cute5tupleIJiiiiEEENS1_10collective13CollectiveMmaINS1_35MainloopSm100TmaUmmaWarpSpecializedILi8ELi2ELi4ENS5_IJNS4_1CILi2EEENSA_ILi1EEESC_EEEEENS5_IJNSA_ILi256EEENSA_ILi128EEENSA_ILi64EEEEEENS_6half_tENS5_IJlSC_lEEESJ_SK_NS4_8TiledMMAINS4_8MMA_AtomIJNS4_26SM100_MMA_F16BF16_2x1SM_SSISJ_SJ_fLi256ELi128ELNS4_4UMMA5MajorE0ELSP_0ELNSO_7ScaleInE0ELSQ_0EEEEEENS4_6LayoutINS5_IJSC_SC_SC_EEENS5_IJNSA_ILi0EEESV_SV_EEEEENS5_IJNS4_10UnderscoreESY_SY_EEEEENS4_18SM100_TMA_2SM_LOADENS4_14ComposedLayoutINS4_7SwizzleILi3ELi4ELi3EEENS4_18smem_ptr_flag_bitsILi16EEENST_INS5_IJNSA_ILi8EEESH_EEENS5_IJSH_SC_EEEEEEEvNS4_8identityES11_S1B_vS1C_EENS_8epilogue10collective18CollectiveEpilogueINS1E_23Sm100TmaWarpSpecializedILi4ELi2ELi32ELb1ELb0EEEJNS5_IJSG_SG_SH_EEENS5_IJNST_ISG_SC_EENST_INSA_ILi32EEESC_EEEEESJ_SK_SJ_SK_NS1E_6fusion15FusionCallbacksIS1I_NS1O_17LinearCombinationISJ_fSJ_fLNS_15FloatRoundStyleE2EEES1J_S1N_JEEENS4_5SM1004TMEM4LOAD26SM100_TMEM_LOAD_32dp32b32xENS4_13SM90_TMA_LOADENS12_INS13_ILi2ELi4ELi3EEES16_NST_INS5_IJS17_S1L_EEENS5_IJS1L_SC_EEEEEEENS4_39AutoVectorizingCopyWithAssumedAlignmentILi128EEENS4_14SM90_TMA_STOREES23_S25_S25_EEEvvEEEEvNT_6ParamsE)
        /*0008*/ 	.word	0x00000073


	//----- nvinfo : EIATTR_FRAME_SIZE
	.align		4
.L_19:
        /*000c*/ 	.byte	0x04, 0x11
        /*000e*/ 	.short	(.L_21 - .L_20)
	.align		4
.L_20:
        /*0010*/ 	.word	index@($__internal_2_$__cuda_sm10x_tcgen05_guardrail_trap_unallocated_columns_being_dealloced)
        /*0014*/ 	.word	0x00000000


	//----- nvinfo : EIATTR_FRAME_SIZE
	.align		4
.L_21:
        /*0018*/ 	.byte	0x04, 0x11
        /*001a*/ 	.short	(.L_23 - .L_22)
	.align		4
.L_22:
        /*001c*/ 	.word	index@($__internal_1_$__cuda_sm10x_tcgen05_guardrail_trap_phase_invalid_during_alloc)
        /*0020*/ 	.word	0x00000000


	//----- nvinfo : EIATTR_FRAME_SIZE
	.align		4
.L_23:
        /*0024*/ 	.byte	0x04, 0x11
        /*0026*/ 	.short	(.L_25 - .L_24)
	.align		4
.L_24:
        /*0028*/ 	.word	index@($__internal_0_$__cuda_sm10x_tcgen05_guardrail_trap_col_being_dealloced_not_returned_by_alloc)
        /*002c*/ 	.word	0x00000000


	//----- nvinfo : EIATTR_FRAME_SIZE
	.align		4
.L_25:
        /*0030*/ 	.byte	0x04, 0x11
        /*0032*/ 	.short	(.L_27 - .L_26)
	.align		4
.L_26:
        /*0034*/ 	.word	index@(_ZN7cutlass13device_kernelINS_4gemm6kernel13GemmUniversalIN4cute5tupleIJiiiiEEENS1_10collective13CollectiveMmaINS1_35MainloopSm100TmaUmmaWarpSpecializedILi8ELi2ELi4ENS5_IJNS4_1CILi2EEENSA_ILi1EEESC_EEEEENS5_IJNSA_ILi256EEENSA_ILi128EEENSA_ILi64EEEEEENS_6half_tENS5_IJlSC_lEEESJ_SK_NS4_8TiledMMAINS4_8MMA_AtomIJNS4_26SM100_MMA_F16BF16_2x1SM_SSISJ_SJ_fLi256ELi128ELNS4_4UMMA5MajorE0ELSP_0ELNSO_7ScaleInE0ELSQ_0EEEEEENS4_6LayoutINS5_IJSC_SC_SC_EEENS5_IJNSA_ILi0EEESV_SV_EEEEENS5_IJNS4_10UnderscoreESY_SY_EEEEENS4_18SM100_TMA_2SM_LOADENS4_14ComposedLayoutINS4_7SwizzleILi3ELi4ELi3EEENS4_18smem_ptr_flag_bitsILi16EEENST_INS5_IJNSA_ILi8EEESH_EEENS5_IJSH_SC_EEEEEEEvNS4_8identityES11_S1B_vS1C_EENS_8epilogue10collective18CollectiveEpilogueINS1E_23Sm100TmaWarpSpecializedILi4ELi2ELi32ELb1ELb0EEEJNS5_IJSG_SG_SH_EEENS5_IJNST_ISG_SC_EENST_INSA_ILi32EEESC_EEEEESJ_SK_SJ_SK_NS1E_6fusion15FusionCallbacksIS1I_NS1O_17LinearCombinationISJ_fSJ_fLNS_15FloatRoundStyleE2EEES1J_S1N_JEEENS4_5SM1004TMEM4LOAD26SM100_TMEM_LOAD_32dp32b32xENS4_13SM90_TMA_LOADENS12_INS13_ILi2ELi4ELi3EEES16_NST_INS5_IJS17_S1L_EEENS5_IJS1L_SC_EEEEEEENS4_39AutoVectorizingCopyWithAssumedAlignmentILi128EEENS4_14SM90_TMA_STOREES23_S25_S25_EEEvvEEEEvNT_6ParamsE)
        /*0038*/ 	.word	0x00000000


	//----- nvinfo : EIATTR_MIN_STACK_SIZE
	.align		4
.L_27:
        /*003c*/ 	.byte	0x04, 0x12
        /*003e*/ 	.short	(.L_29 - .L_28)
	.align		4
.L_28:
        /*0040*/ 	.word	index@(_ZN7cutlass13device_kernelINS_4gemm6kernel13GemmUniversalIN4cute5tupleIJiiiiEEENS1_10collective13CollectiveMmaINS1_35MainloopSm100TmaUmmaWarpSpecializedILi8ELi2ELi4ENS5_IJNS4_1CILi2EEENSA_ILi1EEESC_EEEEENS5_IJNSA_ILi256EEENSA_ILi128EEENSA_ILi64EEEEEENS_6half_tENS5_IJlSC_lEEESJ_SK_NS4_8TiledMMAINS4_8MMA_AtomIJNS4_26SM100_MMA_F16BF16_2x1SM_SSISJ_SJ_fLi256ELi128ELNS4_4UMMA5MajorE0ELSP_0ELNSO_7ScaleInE0ELSQ_0EEEEEENS4_6LayoutINS5_IJSC_SC_SC_EEENS5_IJNSA_ILi0EEESV_SV_EEEEENS5_IJNS4_10UnderscoreESY_SY_EEEEENS4_18SM100_TMA_2SM_LOADENS4_14ComposedLayoutINS4_7SwizzleILi3ELi4ELi3EEENS4_18smem_ptr_flag_bitsILi16EEENST_INS5_IJNSA_ILi8EEESH_EEENS5_IJSH_SC_EEEEEEEvNS4_8identityES11_S1B_vS1C_EENS_8epilogue10collective18CollectiveEpilogueINS1E_23Sm100TmaWarpSpecializedILi4ELi2ELi32ELb1ELb0EEEJNS5_IJSG_SG_SH_EEENS5_IJNST_ISG_SC_EENST_INSA_ILi32EEESC_EEEEESJ_SK_SJ_SK_NS1E_6fusion15FusionCallbacksIS1I_NS1O_17LinearCombinationISJ_fSJ_fLNS_15FloatRoundStyleE2EEES1J_S1N_JEEENS4_5SM1004TMEM4LOAD26SM100_TMEM_LOAD_32dp32b32xENS4_13SM90_TMA_LOADENS12_INS13_ILi2ELi4ELi3EEES16_NST_INS5_IJS17_S1L_EEENS5_IJS1L_SC_EEEEEEENS4_39AutoVectorizingCopyWithAssumedAlignmentILi128EEENS4_14SM90_TMA_STOREES23_S25_S25_EEEvvEEEEvNT_6ParamsE)
        /*0044*/ 	.word	0x00000000
.L_29:


//--------------------- .nv.compat                --------------------------
	.section	.nv.compat,"",@"SHT_CUDA_COMPAT_INFO"
	.align	4
        /*0000*/ 	.byte	0x02, 0x09, 0x01, 0x00, 0x02, 0x02, 0x02, 0x00, 0x02, 0x05, 0x05, 0x00, 0x03, 0x07, 0x01, 0x01
        /*0010*/ 	.byte	0x02, 0x03, 0x01, 0x00, 0x02, 0x06, 0x01, 0x00, 0x04, 0x0b, 0x08, 0x00, 0x09, 0x00, 0x00, 0x00
        /*0020*/ 	.byte	0x00, 0x00, 0x00, 0x00


//--------------------- .nv.info._ZN7cutlass13device_kernelINS_4gemm6kernel13GemmUniversalIN4cute5tupleIJiiiiEEENS1_10collective13CollectiveMmaINS1_35MainloopSm100TmaUmmaWarpSpecializedILi8ELi2ELi4ENS5_IJNS4_1CILi2EEENSA_ILi1EEESC_EEEEENS5_IJNSA_ILi256EEENSA_ILi128EEENSA_ILi64EEEEEENS_6half_tENS5_IJlSC_lEEESJ_SK_NS4_8TiledMMAINS4_8MMA_AtomIJNS4_26SM100_MMA_F16BF16_2x1SM_SSISJ_SJ_fLi256ELi128ELNS4_4UMMA5MajorE0ELSP_0ELNSO_7ScaleInE0ELSQ_0EEEEEENS4_6LayoutINS5_IJSC_SC_SC_EEENS5_IJNSA_ILi0EEESV_SV_EEEEENS5_IJNS4_10UnderscoreESY_SY_EEEEENS4_18SM100_TMA_2SM_LOADENS4_14ComposedLayoutINS4_7SwizzleILi3ELi4ELi3EEENS4_18smem_ptr_flag_bitsILi16EEENST_INS5_IJNSA_ILi8EEESH_EEENS5_IJSH_SC_EEEEEEEvNS4_8identityES11_S1B_vS1C_EENS_8epilogue10collective18CollectiveEpilogueINS1E_23Sm100TmaWarpSpecializedILi4ELi2ELi32ELb1ELb0EEEJNS5_IJSG_SG_SH_EEENS5_IJNST_ISG_SC_EENST_INSA_ILi32EEESC_EEEEESJ_SK_SJ_SK_NS1E_6fusion15FusionCallbacksIS1I_NS1O_17LinearCombinationISJ_fSJ_fLNS_15FloatRoundStyleE2EEES1J_S1N_JEEENS4_5SM1004TMEM4LOAD26SM100_TMEM_LOAD_32dp32b32xENS4_13SM90_TMA_LOADENS12_INS13_ILi2ELi4ELi3EEES16_NST_INS5_IJS17_S1L_EEENS5_IJS1L_SC_EEEEEEENS4_39AutoVectorizingCopyWithAssumedAlignmentILi128EEENS4_14SM90_TMA_STOREES23_S25_S25_EEEvvEEEEvNT_6ParamsE --------------------------
	.section	.nv.info._ZN7cutlass13device_kernelINS_4gemm6kernel13GemmUniversalIN4cute5tupleIJiiiiEEENS1_10collective13CollectiveMmaINS1_35MainloopSm100TmaUmmaWarpSpecializedILi8ELi2ELi4ENS5_IJNS4_1CILi2EEENSA_ILi1EEESC_EEEEENS5_IJNSA_ILi256EEENSA_ILi128EEENSA_ILi64EEEEEENS_6half_tENS5_IJlSC_lEEESJ_SK_NS4_8TiledMMAINS4_8MMA_AtomIJNS4_26SM100_MMA_F16BF16_2x1SM_SSISJ_SJ_fLi256ELi128ELNS4_4UMMA5MajorE0ELSP_0ELNSO_7ScaleInE0ELSQ_0EEEEEENS4_6LayoutINS5_IJSC_SC_SC_EEENS5_IJNSA_ILi0EEESV_SV_EEEEENS5_IJNS4_10UnderscoreESY_SY_EEEEENS4_18SM100_TMA_2SM_LOADENS4_14ComposedLayoutINS4_7SwizzleILi3ELi4ELi3EEENS4_18smem_ptr_flag_bitsILi16EEENST_INS5_IJNSA_ILi8EEESH_EEENS5_IJSH_SC_EEEEEEEvNS4_8identityES11_S1B_vS1C_EENS_8epilogue10collective18CollectiveEpilogueINS1E_23Sm100TmaWarpSpecializedILi4ELi2ELi32ELb1ELb0EEEJNS5_IJSG_SG_SH_EEENS5_IJNST_ISG_SC_EENST_INSA_ILi32EEESC_EEEEESJ_SK_SJ_SK_NS1E_6fusion15FusionCallbacksIS1I_NS1O_17LinearCombinationISJ_fSJ_fLNS_15FloatRoundStyleE2EEES1J_S1N_JEEENS4_5SM1004TMEM4LOAD26SM100_TMEM_LOAD_32dp32b32xENS4_13SM90_TMA_LOADENS12_INS13_ILi2ELi4ELi3EEES16_NST_INS5_IJS17_S1L_EEENS5_IJS1L_SC_EEEEEEENS4_39AutoVectorizingCopyWithAssumedAlignmentILi128EEENS4_14SM90_TMA_STOREES23_S25_S25_EEEvvEEEEvNT_6ParamsE,"",@"SHT_CUDA_INFO"
	.sectionflags	@""
	.align	4


	//----- nvinfo : EIATTR_CUDA_API_VERSION
	.align		4
        /*0000*/ 	.byte	0x04, 0x37
        /*0002*/ 	.short	(.L_31 - .L_30)
.L_30:
        /*0004*/ 	.word	0x00000082


	//----- nvinfo : EIATTR_KPARAM_INFO
	.align		4
.L_31:
        /*0008*/ 	.byte	0x04, 0x17
        /*000a*/ 	.short	(.L_33 - .L_32)
.L_32:
        /*000c*/ 	.word	0x00000000
        /*0010*/ 	.short	0x0000
        /*0012*/ 	.short	0x0000
        /*0014*/ 	.byte	0x00, 0xf0, 0x01, 0x20


	//----- nvinfo : EIATTR_AT_ENTRY_FRAGMENTS
	.align		4
.L_33:
        /*0018*/ 	.byte	0x04, 0x4f
        /*001a*/ 	.short	(.L_35 - .L_34)


	//   ....[0]....
.L_34:
        /*001c*/ 	.word	0x00000007


	//----- nvinfo : EIATTR_RESERVED_SMEM_USED
	.align		4
.L_35:
        /*0020*/ 	.byte	0x01, 0x41
	.zero		2


	//----- nvinfo : EIATTR_SPARSE_MMA_MASK
	.align		4
        /*0024*/ 	.byte	0x03, 0x50
        /*0026*/ 	.short	0x0000


	//----- nvinfo : EIATTR_TCGEN05_2CTA_USED
	.align		4
        /*0028*/ 	.byte	0x01, 0x52
	.zero		2


	//----- nvinfo : EIATTR_MAXREG_COUNT
	.align		4
        /*002c*/ 	.byte	0x03, 0x1b
        /*002e*/ 	.short	0x00ff


	//----- nvinfo : EIATTR_NUM_BARRIERS
	.align		4
        /*0030*/ 	.byte	0x02, 0x4c
        /*0032*/ 	.byte	0x07
	.zero		1


	//----- nvinfo : EIATTR_EXTERNS
	.align		4
        /*0034*/ 	.byte	0x04, 0x0f
        /*0036*/ 	.short	(.L_37 - .L_36)


	//   ....[0]....
	.align		4
.L_36:
        /*0038*/ 	.word	index@(__assertfail)


	//----- nvinfo : EIATTR_MERCURY_ISA_VERSION
	.align		4
.L_37:
        /*003c*/ 	.byte	0x03, 0x5f
        /*003e*/ 	.short	0x0101


	//----- nvinfo : EIATTR_INT_WARP_WIDE_INSTR_OFFSETS
	.align		4
        /*0040*/ 	.byte	0x04, 0x31
        /*0042*/ 	.short	(.L_39 - .L_38)


	//   ....[0]....
.L_38:
        /*0044*/ 	.word	0x00000d90


	//   ....[1]....
        /*0048*/ 	.word	0x00000e30


	//   ....[2]....
        /*004c*/ 	.word	0x00002190


	//   ....[3]....
        /*0050*/ 	.word	0x000042a0


	//   ....[4]....
        /*0054*/ 	.word	0x000042d0


	//   ....[5]....
        /*0058*/ 	.word	0x00004320


	//   ....[6]....
        /*005c*/ 	.word	0x00004c40


	//   ....[7]....
        /*0060*/ 	.word	0x00004ca0


	//   ....[8]....
        /*0064*/ 	.word	0x00004d80


	//   ....[9]....
        /*0068*/ 	.word	0x00004df0


	//   ....[10]....
        /*006c*/ 	.word	0x00004f00


	//   ....[11]....
        /*0070*/ 	.word	0x00004f90


	//   ....[12]....
        /*0074*/ 	.word	0x00005160


	//   ....[13]....
        /*0078*/ 	.word	0x000052c0


	//----- nvinfo : EIATTR_COOP_GROUP_MASK_REGIDS
	.align		4
.L_39:
        /*007c*/ 	.byte	0x04, 0x29
        /*007e*/ 	.short	(.L_41 - .L_40)


	//   ....[0]....
.L_40:
        /*0080*/ 	.word	0xffffffff


	//   ....[1]....
        /*0084*/ 	.word	0xffffffff


	//   ....[2]....
        /*0088*/ 	.word	0xffffffff


	//   ....[3]....
        /*008c*/ 	.word	0xffffffff


	//   ....[4]....
        /*0090*/ 	.word	0xffffffff


	//   ....[5]....
        /*0094*/ 	.word	0xffffffff


	//   ....[6]....
        /*0098*/ 	.word	0xffffffff


	//   ....[7]....
        /*009c*/ 	.word	0xffffffff


	//   ....[8]....
        /*00a0*/ 	.word	0xffffffff


	//   ....[9]....
        /*00a4*/ 	.word	0xffffffff


	//   ....[10]....
        /*00a8*/ 	.word	0xffffffff


	//   ....[11]....
        /*00ac*/ 	.word	0xffffffff


	//   ....[12]....
        /*00b0*/ 	.word	0xffffffff


	//   ....[13]....
        /*00b4*/ 	.word	0xffffffff


	//----- nvinfo : EIATTR_COOP_GROUP_INSTR_OFFSETS
	.align		4
.L_41:
        /*00b8*/ 	.byte	0x04, 0x28
        /*00ba*/ 	.short	(.L_43 - .L_42)


	//   ....[0]....
.L_42:
        /*00bc*/ 	.word	0x000000c0


	//   ....[1]....
        /*00c0*/ 	.word	0x00000500


	//   ....[2]....
        /*00c4*/ 	.word	0x00000700


	//   ....[3]....
        /*00c8*/ 	.word	0x00000890


	//   ....[4]....
        /*00cc*/ 	.word	0x00000980


	//   ....[5]....
        /*00d0*/ 	.word	0x00000ae0


	//   ....[6]....
        /*00d4*/ 	.word	0x00000c70


	//   ....[7]....
        /*00d8*/ 	.word	0x00000eb0


	//   ....[8]....
        /*00dc*/ 	.word	0x00002070


	//   ....[9]....
        /*00e0*/ 	.word	0x00003090


	//   ....[10]....
        /*00e4*/ 	.word	0x00003560


	//   ....[11]....
        /*00e8*/ 	.word	0x00003590


	//   ....[12]....
        /*00ec*/ 	.word	0x000041b0


	//   ....[13]....
        /*00f0*/ 	.word	0x000043c0


	//----- nvinfo : EIATTR_VRC_CTA_INIT_COUNT
	.align		4
.L_43:
        /*00f4*/ 	.byte	0x02, 0x4a
        /*00f6*/ 	.byte	0x80
	.zero		1


	//----- nvinfo : EIATTR_SYSCALL_OFFSETS
	.align		4
        /*00f8*/ 	.byte	0x04, 0x46
        /*00fa*/ 	.short	(.L_45 - .L_44)


	//   ....[0]....
.L_44:
        /*00fc*/ 	.word	0x00005d40


	//   ....[1]....
        /*0100*/ 	.word	0x00005e30


	//   ....[2]....
        /*0104*/ 	.word	0x000065a0


	//   ....[3]....
        /*0108*/ 	.word	0x00007220


	//   ....[4]....
        /*010c*/ 	.word	0x00007e70


	//   ....[5]....
        /*0110*/ 	.word	0x00008ac0


	//----- nvinfo : EIATTR_MBARRIER_INSTR_OFFSETS
	.align		4
.L_45:
        /*0114*/ 	.byte	0x04, 0x39
        /*0116*/ 	.short	(.L_47 - .L_46)


	//   ....[0]....
.L_46:
        /*0118*/ 	.word	0x000005f0
        /*011c*/ 	.word	0x000000ff
        /*0120*/ 	.word	0x00000000
        /*0124*/ 	.short	0x0100
        /*0126*/ 	.byte	0x08
	.zero		1


	//   ....[1]....
        /*0128*/ 	.word	0x00000600
        /*012c*/ 	.word	0x000000ff
        /*0130*/ 	.word	0x00000040
        /*0134*/ 	.short	0x0100
        /*0136*/ 	.byte	0x08
	.zero		1


	//   ....[2]....
        /*0138*/ 	.word	0x00000610
        /*013c*/ 	.word	0x000000ff
        /*0140*/ 	.word	0x00000008
        /*0144*/ 	.short	0x0100
        /*0146*/ 	.byte	0x08
	.zero		1


	//   ....[3]....
        /*0148*/ 	.word	0x00000620
        /*014c*/ 	.word	0x000000ff
        /*0150*/ 	.word	0x00000048
        /*0154*/ 	.short	0x0100
        /*0156*/ 	.byte	0x08
	.zero		1


	//   ....[4]....
        /*0158*/ 	.word	0x00000630
        /*015c*/ 	.word	0x000000ff
        /*0160*/ 	.word	0x00000010
        /*0164*/ 	.short	0x0100
        /*0166*/ 	.byte	0x08
	.zero		1


	//   ....[5]....
        /*0168*/ 	.word	0x00000640
        /*016c*/ 	.word	0x000000ff
        /*0170*/ 	.word	0x00000050
        /*0174*/ 	.short	0x0100
        /*0176*/ 	.byte	0x08
	.zero		1


	//   ....[6]....
        /*0178*/ 	.word	0x00000650
        /*017c*/ 	.word	0x000000ff
        /*0180*/ 	.word	0x00000018
        /*0184*/ 	.short	0x0100
        /*0186*/ 	.byte	0x08
	.zero		1


	//   ....[7]....
        /*0188*/ 	.word	0x00000660
        /*018c*/ 	.word	0x000000ff
        /*0190*/ 	.word	0x00000058
        /*0194*/ 	.short	0x0100
        /*0196*/ 	.byte	0x08
	.zero		1


	//   ....[8]....
        /*0198*/ 	.word	0x00000670
        /*019c*/ 	.word	0x000000ff
        /*01a0*/ 	.word	0x00000020
        /*01a4*/ 	.short	0x0100
        /*01a6*/ 	.byte	0x08
	.zero		1


	//   ....[9]....
        /*01a8*/ 	.word	0x00000680
        /*01ac*/ 	.word	0x000000ff
        /*01b0*/ 	.word	0x00000060
        /*01b4*/ 	.short	0x0100
        /*01b6*/ 	.byte	0x08
	.zero		1


	//   ....[10]....
        /*01b8*/ 	.word	0x00000690
        /*01bc*/ 	.word	0x000000ff
        /*01c0*/ 	.word	0x00000028
        /*01c4*/ 	.short	0x0100
        /*01c6*/ 	.byte	0x08
	.zero		1


	//   ....[11]....
        /*01c8*/ 	.word	0x000006a0
        /*01cc*/ 	.word	0x000000ff
        /*01d0*/ 	.word	0x00000068
        /*01d4*/ 	.short	0x0100
        /*01d6*/ 	.byte	0x08
	.zero		1


	//   ....[12]....
        /*01d8*/ 	.word	0x000006b0
        /*01dc*/ 	.word	0x000000ff
        /*01e0*/ 	.word	0x00000030
        /*01e4*/ 	.short	0x0100
        /*01e6*/ 	.byte	0x08
	.zero		1


	//   ....[13]....
        /*01e8*/ 	.word	0x000006c0
        /*01ec*/ 	.word	0x000000ff
        /*01f0*/ 	.word	0x00000070
        /*01f4*/ 	.short	0x0100
        /*01f6*/ 	.byte	0x08
	.zero		1


	//   ....[14]....
        /*01f8*/ 	.word	0x000006d0
        /*01fc*/ 	.word	0x000000ff
        /*0200*/ 	.word	0x00000038
        /*0204*/ 	.short	0x0100
        /*0206*/ 	.byte	0x08
	.zero		1


	//   ....[15]....
        /*0208*/ 	.word	0x000006e0
        /*020c*/ 	.word	0x000000ff
        /*0210*/ 	.word	0x00000078
        /*0214*/ 	.short	0x0100
        /*0216*/ 	.byte	0x08
	.zero		1


	//   ....[16]....
        /*0218*/ 	.word	0x00000800
        /*021c*/ 	.word	0x000000ff
        /*0220*/ 	.word	0x00000080
        /*0224*/ 	.short	0x0100
        /*0226*/ 	.byte	0x09
	.zero		1


	//   ....[17]....
        /*0228*/ 	.word	0x00000810
        /*022c*/ 	.word	0x000000ff
        /*0230*/ 	.word	0x000000a0
        /*0234*/ 	.short	0x0100
        /*0236*/ 	.byte	0x09
	.zero		1


	//   ....[18]....
        /*0238*/ 	.word	0x00000820
        /*023c*/ 	.word	0x000000ff
        /*0240*/ 	.word	0x00000088
        /*0244*/ 	.short	0x0100
        /*0246*/ 	.byte	0x09
	.zero		1


	//   ....[19]....
        /*0248*/ 	.word	0x00000830
        /*024c*/ 	.word	0x000000ff
        /*0250*/ 	.word	0x000000a8
        /*0254*/ 	.short	0x0100
        /*0256*/ 	.byte	0x09
	.zero		1


	//   ....[20]....
        /*0258*/ 	.word	0x00000840
        /*025c*/ 	.word	0x000000ff
        /*0260*/ 	.word	0x00000090
        /*0264*/ 	.short	0x0100
        /*0266*/ 	.byte	0x09
	.zero		1


	//   ....[21]....
        /*0268*/ 	.word	0x00000850
        /*026c*/ 	.word	0x000000ff
        /*0270*/ 	.word	0x000000b0
        /*0274*/ 	.short	0x0100
        /*0276*/ 	.byte	0x09
	.zero		1


	//   ....[22]....
        /*0278*/ 	.word	0x00000860
        /*027c*/ 	.word	0x000000ff
        /*0280*/ 	.word	0x00000098
        /*0284*/ 	.short	0x0100
        /*0286*/ 	.byte	0x09
	.zero		1


	//   ....[23]....
        /*0288*/ 	.word	0x00000870
        /*028c*/ 	.word	0x000000ff
        /*0290*/ 	.word	0x000000b8
        /*0294*/ 	.short	0x0100
        /*0296*/ 	.byte	0x09
	.zero		1


	//   ....[24]....
        /*0298*/ 	.word	0x00000950
        /*029c*/ 	.word	0x000000ff
        /*02a0*/ 	.word	0x000000c0
        /*02a4*/ 	.short	0x0100
        /*02a6*/ 	.byte	0x08
	.zero		1


	//   ....[25]....
        /*02a8*/ 	.word	0x00000960
        /*02ac*/ 	.word	0x000000ff
        /*02b0*/ 	.word	0x000000c8
        /*02b4*/ 	.short	0x0100
        /*02b6*/ 	.byte	0x08
	.zero		1


	//   ....[26]....
        /*02b8*/ 	.word	0x00000a90
        /*02bc*/ 	.word	0x000000ff
        /*02c0*/ 	.word	0x000000d0
        /*02c4*/ 	.short	0x0100
        /*02c6*/ 	.byte	0x08
	.zero		1


	//   ....[27]....
        /*02c8*/ 	.word	0x00000aa0
        /*02cc*/ 	.word	0x000000ff
        /*02d0*/ 	.word	0x000000e0
        /*02d4*/ 	.short	0x0100
        /*02d6*/ 	.byte	0x08
	.zero		1


	//   ....[28]....
        /*02d8*/ 	.word	0x00000ab0
        /*02dc*/ 	.word	0x000000ff
        /*02e0*/ 	.word	0x000000d8
        /*02e4*/ 	.short	0x0100
        /*02e6*/ 	.byte	0x08
	.zero		1


	//   ....[29]....
        /*02e8*/ 	.word	0x00000ac0
        /*02ec*/ 	.word	0x000000ff
        /*02f0*/ 	.word	0x000000e8
        /*02f4*/ 	.short	0x0100
        /*02f6*/ 	.byte	0x08
	.zero		1


	//   ....[30]....
        /*02f8*/ 	.word	0x00000be0
        /*02fc*/ 	.word	0x000000ff
        /*0300*/ 	.word	0x000000f0
        /*0304*/ 	.short	0x0100
        /*0306*/ 	.byte	0x09
	.zero		1


	//   ....[31]....
        /*0308*/ 	.word	0x00000bf0
        /*030c*/ 	.word	0x000000ff
        /*0310*/ 	.word	0x00000110
        /*0314*/ 	.short	0x0100
        /*0316*/ 	.byte	0x09
	.zero		1


	//   ....[32]....
        /*0318*/ 	.word	0x00000c00
        /*031c*/ 	.word	0x000000ff
        /*0320*/ 	.word	0x000000f8
        /*0324*/ 	.short	0x0100
        /*0326*/ 	.byte	0x09
	.zero		1


	//   ....[33]....
        /*0328*/ 	.word	0x00000c10
        /*032c*/ 	.word	0x000000ff
        /*0330*/ 	.word	0x00000118
        /*0334*/ 	.short	0x0100
        /*0336*/ 	.byte	0x09
	.zero		1


	//   ....[34]....
        /*0338*/ 	.word	0x00000c20
        /*033c*/ 	.word	0x000000ff
        /*0340*/ 	.word	0x00000100
        /*0344*/ 	.short	0x0100
        /*0346*/ 	.byte	0x09
	.zero		1


	//   ....[35]....
        /*0348*/ 	.word	0x00000c30
        /*034c*/ 	.word	0x000000ff
        /*0350*/ 	.word	0x00000120
        /*0354*/ 	.short	0x0100
        /*0356*/ 	.byte	0x09
	.zero		1


	//   ....[36]....
        /*0358*/ 	.word	0x00000c40
        /*035c*/ 	.word	0x000000ff
        /*0360*/ 	.word	0x00000108
        /*0364*/ 	.short	0x0100
        /*0366*/ 	.byte	0x09
	.zero		1


	//   ....[37]....
        /*0368*/ 	.word	0x00000c50
        /*036c*/ 	.word	0x000000ff
        /*0370*/ 	.word	0x00000128
        /*0374*/ 	.short	0x0100
        /*0376*/ 	.byte	0x09
	.zero		1


	//   ....[38]....
        /*0378*/ 	.word	0x00000d40
        /*037c*/ 	.word	0x000000ff
        /*0380*/ 	.word	0x00000130
        /*0384*/ 	.short	0x0100
        /*0386*/ 	.byte	0x08
	.zero		1


	//   ....[39]....
        /*0388*/ 	.word	0x00000d50
        /*038c*/ 	.word	0x000000ff
        /*0390*/ 	.word	0x00000140
        /*0394*/ 	.short	0x0100
        /*0396*/ 	.byte	0x08
	.zero		1


	//   ....[40]....
        /*0398*/ 	.word	0x00000d60
        /*039c*/ 	.word	0x000000ff
        /*03a0*/ 	.word	0x00000138
        /*03a4*/ 	.short	0x0100
        /*03a6*/ 	.byte	0x08
	.zero		1


	//   ....[41]....
        /*03a8*/ 	.word	0x00000d70
        /*03ac*/ 	.word	0x000000ff
        /*03b0*/ 	.word	0x00000148
        /*03b4*/ 	.short	0x0100
        /*03b6*/ 	.byte	0x08
	.zero		1


	//   ....[42]....
        /*03b8*/ 	.word	0x00000e60
        /*03bc*/ 	.word	0x000000ff
        /*03c0*/ 	.word	0x00000150
        /*03c4*/ 	.short	0x0100
        /*03c6*/ 	.byte	0x07
	.zero		1


	//   ....[43]....
        /*03c8*/ 	.word	0x00001870
        /*03cc*/ 	.word	0x00000002
        /*03d0*/ 	.word	0x00000140
        /*03d4*/ 	.short	0x010a
        /*03d6*/ 	.byte	0xff
	.zero		1


	//   ....[44]....
        /*03d8*/ 	.word	0x000018a0
        /*03dc*/ 	.word	0x00000002
        /*03e0*/ 	.word	0x00000130
        /*03e4*/ 	.short	0x0101
        /*03e6*/ 	.byte	0xff
	.zero		1


	//   ....[45]....
        /*03e8*/ 	.word	0x00001970
        /*03ec*/ 	.word	0x000000ff
        /*03f0*/ 	.word	0x00000040
        /*03f4*/ 	.short	0x010a
        /*03f6*/ 	.byte	0x08
	.zero		1


	//   ....[46]....
        /*03f8*/ 	.word	0x00001a70
        /*03fc*/ 	.word	0x000000ff
        /*0400*/ 	.word	0x00000040
        /*0404*/ 	.short	0x010a
        /*0406*/ 	.byte	0x21
	.zero		1


	//   ....[47]....
        /*0408*/ 	.word	0x00001c20
        /*040c*/ 	.word	0x000000ff
        /*0410*/ 	.word	0x00000040
        /*0414*/ 	.short	0x010a
        /*0416*/ 	.byte	0x08
	.zero		1


	//   ....[48]....
        /*0418*/ 	.word	0x00001d20
        /*041c*/ 	.word	0x000000ff
        /*0420*/ 	.word	0x000000c8
        /*0424*/ 	.short	0x0101
        /*0426*/ 	.byte	0x06
	.zero		1


	//   ....[49]....
        /*0428*/ 	.word	0x00001d40
        /*042c*/ 	.word	0x000000ff
        /*0430*/ 	.word	0x00000040
        /*0434*/ 	.short	0x010a
        /*0436*/ 	.byte	0x08
	.zero		1


	//   ....[50]....
        /*0438*/ 	.word	0x00001dc0
        /*043c*/ 	.word	0x000000ff
        /*0440*/ 	.word	0x00000040
        /*0444*/ 	.short	0x010a
        /*0446*/ 	.byte	0x11
	.zero		1


	//   ....[51]....
        /*0448*/ 	.word	0x00001f50
        /*044c*/ 	.word	0x000000ff
        /*0450*/ 	.word	0x00000040
        /*0454*/ 	.short	0x010a
        /*0456*/ 	.byte	0x08
	.zero		1


	//   ....[52]....
        /*0458*/ 	.word	0x000020a0
        /*045c*/ 	.word	0x00000002
        /*0460*/ 	.word	0x000000d0
        /*0464*/ 	.short	0x010a
        /*0466*/ 	.byte	0xff
	.zero		1


	//   ....[53]....
        /*0468*/ 	.word	0x00002160
        /*046c*/ 	.word	0x00000002
        /*0470*/ 	.word	0x00000000
        /*0474*/ 	.short	0x0101
        /*0476*/ 	.byte	0xff
	.zero		1


	//   ....[54]....
        /*0478*/ 	.word	0x000026c0
        /*047c*/ 	.word	0x000000ff
        /*0480*/ 	.word	0x00000000
        /*0484*/ 	.short	0x010a
        /*0486*/ 	.byte	0x04
	.zero		1


	//   ....[55]....
        /*0488*/ 	.word	0x00002750
        /*048c*/ 	.word	0x000000ff
        /*0490*/ 	.word	0x00000000
        /*0494*/ 	.short	0x010a
        /*0496*/ 	.byte	0x04
	.zero		1


	//   ....[56]....
        /*0498*/ 	.word	0x000027e0
        /*049c*/ 	.word	0x000000ff
        /*04a0*/ 	.word	0x00000000
        /*04a4*/ 	.short	0x010a
        /*04a6*/ 	.byte	0x04
	.zero		1


	//   ....[57]....
        /*04a8*/ 	.word	0x00002870
        /*04ac*/ 	.word	0x000000ff
        /*04b0*/ 	.word	0x00000000
        /*04b4*/ 	.short	0x010a
        /*04b6*/ 	.byte	0x04
	.zero		1


	//   ....[58]....
        /*04b8*/ 	.word	0x00002900
        /*04bc*/ 	.word	0x000000ff
        /*04c0*/ 	.word	0x00000000
        /*04c4*/ 	.short	0x010a
        /*04c6*/ 	.byte	0x04
	.zero		1


	//   ....[59]....
        /*04c8*/ 	.word	0x00002990
        /*04cc*/ 	.word	0x000000ff
        /*04d0*/ 	.word	0x00000000
        /*04d4*/ 	.short	0x010a
        /*04d6*/ 	.byte	0x04
	.zero		1


	//   ....[60]....
        /*04d8*/ 	.word	0x00002a20
        /*04dc*/ 	.word	0x000000ff
        /*04e0*/ 	.word	0x00000000
        /*04e4*/ 	.short	0x010a
        /*04e6*/ 	.byte	0x04
	.zero		1


	//   ....[61]....
        /*04e8*/ 	.word	0x00002ac0
        /*04ec*/ 	.word	0x00000000
        /*04f0*/ 	.word	0x00000000
        /*04f4*/ 	.short	0x010a
        /*04f6*/ 	.byte	0xff
	.zero		1


	//   ....[62]....
        /*04f8*/ 	.word	0x00002bf0
        /*04fc*/ 	.word	0x00000000
        /*0500*/ 	.word	0x00000130
        /*0504*/ 	.short	0x010a
        /*0506*/ 	.byte	0xff
	.zero		1


	//   ....[63]....
        /*0508*/ 	.word	0x00002c60
        /*050c*/ 	.word	0x00000000
        /*0510*/ 	.word	0x00000000
        /*0514*/ 	.short	0x0101
        /*0516*/ 	.byte	0xff
	.zero		1


	//   ....[64]....
        /*0518*/ 	.word	0x00002c80
        /*051c*/ 	.word	0x000000ff
        /*0520*/ 	.word	0x000000e0
        /*0524*/ 	.short	0x010a
        /*0526*/ 	.byte	0x05
	.zero		1


	//   ....[65]....
        /*0528*/ 	.word	0x00002da0
        /*052c*/ 	.word	0x00000000
        /*0530*/ 	.word	0x000000d0
        /*0534*/ 	.short	0x010a
        /*0536*/ 	.byte	0xff
	.zero		1


	//   ....[66]....
        /*0538*/ 	.word	0x00002ea0
        /*053c*/ 	.word	0x00000000
        /*0540*/ 	.word	0x00000000
        /*0544*/ 	.short	0x0101
        /*0546*/ 	.byte	0xff
	.zero		1


	//   ....[67]....
        /*0548*/ 	.word	0x00002f30
        /*054c*/ 	.word	0x000000ff
        /*0550*/ 	.word	0x000000e0
        /*0554*/ 	.short	0x0106
        /*0556*/ 	.byte	0x05
	.zero		1


	//   ....[68]....
        /*0558*/ 	.word	0x00002f50
        /*055c*/ 	.word	0x000000ff
        /*0560*/ 	.word	0x000000e0
        /*0564*/ 	.short	0x010a
        /*0566*/ 	.byte	0x05
	.zero		1


	//   ....[69]....
        /*0568*/ 	.word	0x00002fe0
        /*056c*/ 	.word	0x000000ff
        /*0570*/ 	.word	0x000000e0
        /*0574*/ 	.short	0x0106
        /*0576*/ 	.byte	0x04
	.zero		1


	//   ....[70]....
        /*0578*/ 	.word	0x00003020
        /*057c*/ 	.word	0x00000000
        /*0580*/ 	.word	0x000000e0
        /*0584*/ 	.short	0x010a
        /*0586*/ 	.byte	0xff
	.zero		1


	//   ....[71]....
        /*0588*/ 	.word	0x00003260
        /*058c*/ 	.word	0x000000ff
        /*0590*/ 	.word	0x00000008
        /*0594*/ 	.short	0x010a
        /*0596*/ 	.byte	0x06
	.zero		1


	//   ....[72]....
        /*0598*/ 	.word	0x00003280
        /*059c*/ 	.word	0x000000ff
        /*05a0*/ 	.word	0x00000008
        /*05a4*/ 	.short	0x010a
        /*05a6*/ 	.byte	0x06
	.zero		1


	//   ....[73]....
        /*05a8*/ 	.word	0x00003410
        /*05ac*/ 	.word	0x000000ff
        /*05b0*/ 	.word	0x00000008
        /*05b4*/ 	.short	0x010a
        /*05b6*/ 	.byte	0x06
	.zero		1


	//   ....[74]....
        /*05b8*/ 	.word	0x00003430
        /*05bc*/ 	.word	0x000000ff
        /*05c0*/ 	.word	0x00000008
        /*05c4*/ 	.short	0x010a
        /*05c6*/ 	.byte	0x06
	.zero		1


	//   ....[75]....
        /*05c8*/ 	.word	0x000034f0
        /*05cc*/ 	.word	0x000000ff
        /*05d0*/ 	.word	0x00000000
        /*05d4*/ 	.short	0x0101
        /*05d6*/ 	.byte	0x07
	.zero		1


	//   ....[76]....
        /*05d8*/ 	.word	0x00003830
        /*05dc*/ 	.word	0x00000000
        /*05e0*/ 	.word	0x000000d0
        /*05e4*/ 	.short	0x010a
        /*05e6*/ 	.byte	0xff
	.zero		1


	//   ....[77]....
        /*05e8*/ 	.word	0x000038f0
        /*05ec*/ 	.word	0x00000000
        /*05f0*/ 	.word	0x00000000
        /*05f4*/ 	.short	0x0101
        /*05f6*/ 	.byte	0xff
	.zero		1


	//   ....[78]....
        /*05f8*/ 	.word	0x000039b0
        /*05fc*/ 	.word	0x000000ff
        /*0600*/ 	.word	0x00000000
        /*0604*/ 	.short	0x010a
        /*0606*/ 	.byte	0x08
	.zero		1


	//   ....[79]....
        /*0608*/ 	.word	0x000039c0
        /*060c*/ 	.word	0x000000ff
        /*0610*/ 	.word	0x00000110
        /*0614*/ 	.short	0x010a
        /*0616*/ 	.byte	0x09
	.zero		1


	//   ....[80]....
        /*0618*/ 	.word	0x00003a70
        /*061c*/ 	.word	0x000000ff
        /*0620*/ 	.word	0x00000000
        /*0624*/ 	.short	0x010a
        /*0626*/ 	.byte	0x08
	.zero		1


	//   ....[81]....
        /*0628*/ 	.word	0x00003ba0
        /*062c*/ 	.word	0x000000ff
        /*0630*/ 	.word	0x00000000
        /*0634*/ 	.short	0x010a
        /*0636*/ 	.byte	0x1e
	.zero		1


	//   ....[82]....
        /*0638*/ 	.word	0x00003ea0
        /*063c*/ 	.word	0x000000ff
        /*0640*/ 	.word	0x00000000
        /*0644*/ 	.short	0x010a
        /*0646*/ 	.byte	0x08
	.zero		1


	//   ....[83]....
        /*0648*/ 	.word	0x00003f30
        /*064c*/ 	.word	0x000000ff
        /*0650*/ 	.word	0x00000000
        /*0654*/ 	.short	0x010a
        /*0656*/ 	.byte	0x08
	.zero		1


	//   ....[84]....
        /*0658*/ 	.word	0x00003fc0
        /*065c*/ 	.word	0x000000ff
        /*0660*/ 	.word	0x00000000
        /*0664*/ 	.short	0x010a
        /*0666*/ 	.byte	0x08
	.zero		1


	//   ....[85]....
        /*0668*/ 	.word	0x00004060
        /*066c*/ 	.word	0x00000000
        /*0670*/ 	.word	0x00000000
        /*0674*/ 	.short	0x010a
        /*0676*/ 	.byte	0xff
	.zero		1


	//   ....[86]....
        /*0678*/ 	.word	0x000040a0
        /*067c*/ 	.word	0x00000000
        /*0680*/ 	.word	0x00000000
        /*0684*/ 	.short	0x010a
        /*0686*/ 	.byte	0xff
	.zero		1


	//   ....[87]....
        /*0688*/ 	.word	0x00004110
        /*068c*/ 	.word	0x000000ff
        /*0690*/ 	.word	0x00000000
        /*0694*/ 	.short	0x0101
        /*0696*/ 	.byte	0x05
	.zero		1


	//   ....[88]....
        /*0698*/ 	.word	0x00004150
        /*069c*/ 	.word	0x000000ff
        /*06a0*/ 	.word	0x00000150
        /*06a4*/ 	.short	0x010a
        /*06a6*/ 	.byte	0x07
	.zero		1


	//   ....[89]....
        /*06a8*/ 	.word	0x000041a0
        /*06ac*/ 	.word	0x000000ff
        /*06b0*/ 	.word	0x00000000
        /*06b4*/ 	.short	0x0101
        /*06b6*/ 	.byte	0x05
	.zero		1


	//   ....[90]....
        /*06b8*/ 	.word	0x000045f0
        /*06bc*/ 	.word	0x00000000
        /*06c0*/ 	.word	0x000000d0
        /*06c4*/ 	.short	0x010a
        /*06c6*/ 	.byte	0xff
	.zero		1


	//   ....[91]....
        /*06c8*/ 	.word	0x000046b0
        /*06cc*/ 	.word	0x00000000
        /*06d0*/ 	.word	0x00000000
        /*06d4*/ 	.short	0x0101
        /*06d6*/ 	.byte	0xff
	.zero		1


	//   ....[92]....
        /*06d8*/ 	.word	0x000049d0
        /*06dc*/ 	.word	0x000000ff
        /*06e0*/ 	.word	0x000000c8
        /*06e4*/ 	.short	0x010a
        /*06e6*/ 	.byte	0x07
	.zero		1


	//   ....[93]....
        /*06e8*/ 	.word	0x00004bc0
        /*06ec*/ 	.word	0x000000ff
        /*06f0*/ 	.word	0x000000a0
        /*06f4*/ 	.short	0x010a
        /*06f6*/ 	.byte	0x07
	.zero		1


	//   ....[94]....
        /*06f8*/ 	.word	0x00004d30
        /*06fc*/ 	.word	0x000000ff
        /*0700*/ 	.word	0x00000080
        /*0704*/ 	.short	0x010b
        /*0706*/ 	.byte	0x07
	.zero		1


	//   ....[95]....
        /*0708*/ 	.word	0x00004d40
        /*070c*/ 	.word	0x000000ff
        /*0710*/ 	.word	0x00000000
        /*0714*/ 	.short	0x0101
        /*0716*/ 	.byte	0x08
	.zero		1


	//   ....[96]....
        /*0718*/ 	.word	0x00004d50
        /*071c*/ 	.word	0x000000ff
        /*0720*/ 	.word	0x000000a8
        /*0724*/ 	.short	0x010a
        /*0726*/ 	.byte	0x07
	.zero		1


	//   ....[97]....
        /*0728*/ 	.word	0x00004ea0
        /*072c*/ 	.word	0x000000ff
        /*0730*/ 	.word	0x00000088
        /*0734*/ 	.short	0x010b
        /*0736*/ 	.byte	0x07
	.zero		1


	//   ....[98]....
        /*0738*/ 	.word	0x00004eb0
        /*073c*/ 	.word	0x000000ff
        /*0740*/ 	.word	0x00000000
        /*0744*/ 	.short	0x0101
        /*0746*/ 	.byte	0x08
	.zero		1


	//   ....[99]....
        /*0748*/ 	.word	0x00004ec0
        /*074c*/ 	.word	0x000000ff
        /*0750*/ 	.word	0x000000b0
        /*0754*/ 	.short	0x010a
        /*0756*/ 	.byte	0x07
	.zero		1


	//   ....[100]....
        /*0758*/ 	.word	0x00005040
        /*075c*/ 	.word	0x000000ff
        /*0760*/ 	.word	0x00000090
        /*0764*/ 	.short	0x010b
        /*0766*/ 	.byte	0x07
	.zero		1


	//   ....[101]....
        /*0768*/ 	.word	0x00005080
        /*076c*/ 	.word	0x000000ff
        /*0770*/ 	.word	0x00000000
        /*0774*/ 	.short	0x0101
        /*0776*/ 	.byte	0x08
	.zero		1


	//   ....[102]....
        /*0778*/ 	.word	0x000050c0
        /*077c*/ 	.word	0x000000ff
        /*0780*/ 	.word	0x000000b8
        /*0784*/ 	.short	0x010a
        /*0786*/ 	.byte	0x07
	.zero		1


	//   ....[103]....
        /*0788*/ 	.word	0x00005300
        /*078c*/ 	.word	0x000000ff
        /*0790*/ 	.word	0x00000098
        /*0794*/ 	.short	0x010b
        /*0796*/ 	.byte	0x07
	.zero		1


	//   ....[104]....
        /*0798*/ 	.word	0x00005320
        /*079c*/ 	.word	0x000000ff
        /*07a0*/ 	.word	0x00000000
        /*07a4*/ 	.short	0x0101
        /*07a6*/ 	.byte	0x0d
	.zero		1


	//   ....[105]....
        /*07a8*/ 	.word	0x00005350
        /*07ac*/ 	.word	0x000000ff
        /*07b0*/ 	.word	0x000000a0
        /*07b4*/ 	.short	0x010a
        /*07b6*/ 	.byte	0x07
	.zero		1


	//   ....[106]....
        /*07b8*/ 	.word	0x00005370
        /*07bc*/ 	.word	0x000000ff
        /*07c0*/ 	.word	0x000000a8
        /*07c4*/ 	.short	0x010a
        /*07c6*/ 	.byte	0x07
	.zero		1


	//   ....[107]....
        /*07c8*/ 	.word	0x00005390
        /*07cc*/ 	.word	0x000000ff
        /*07d0*/ 	.word	0x000000b0
        /*07d4*/ 	.short	0x010a
        /*07d6*/ 	.byte	0x07
	.zero		1


	//   ....[108]....
        /*07d8*/ 	.word	0x000053d0
        /*07dc*/ 	.word	0x00000000
        /*07e0*/ 	.word	0x000000b8
        /*07e4*/ 	.short	0x010a
        /*07e6*/ 	.byte	0xff
	.zero		1


	//   ....[109]....
        /*07e8*/ 	.word	0x00005700
        /*07ec*/ 	.word	0x00000000
        /*07f0*/ 	.word	0x000000d0
        /*07f4*/ 	.short	0x010a
        /*07f6*/ 	.byte	0xff
	.zero		1


	//   ....[110]....
        /*07f8*/ 	.word	0x00005810
        /*07fc*/ 	.word	0x00000000
        /*0800*/ 	.word	0x00000000
        /*0804*/ 	.short	0x0101
        /*0806*/ 	.byte	0xff
	.zero		1


	//   ....[111]....
        /*0808*/ 	.word	0x00006260
        /*080c*/ 	.word	0x000000ff
        /*0810*/ 	.word	0x00000080
        /*0814*/ 	.short	0x010a
        /*0816*/ 	.byte	0x30
	.zero		1


	//   ....[112]....
        /*0818*/ 	.word	0x000062a0
        /*081c*/ 	.word	0x00000070
        /*0820*/ 	.word	0x000000f0
        /*0824*/ 	.short	0x010a
        /*0826*/ 	.byte	0xff
	.zero		1


	//   ....[113]....
        /*0828*/ 	.word	0x00006390
        /*082c*/ 	.word	0x000000ff
        /*0830*/ 	.word	0x00000080
        /*0834*/ 	.short	0x010a
        /*0836*/ 	.byte	0x30
	.zero		1


	//   ....[114]....
        /*0838*/ 	.word	0x00006480
        /*083c*/ 	.word	0x00000070
        /*0840*/ 	.word	0x000000f0
        /*0844*/ 	.short	0x010a
        /*0846*/ 	.byte	0xff
	.zero		1


	//   ....[115]....
        /*0848*/ 	.word	0x00006f50
        /*084c*/ 	.word	0x00000000
        /*0850*/ 	.word	0x00000000
        /*0854*/ 	.short	0x0101
        /*0856*/ 	.byte	0xff
	.zero		1


	//   ....[116]....
        /*0858*/ 	.word	0x00006f60
        /*085c*/ 	.word	0x00000002
        /*0860*/ 	.word	0x00000080
        /*0864*/ 	.short	0x010a
        /*0866*/ 	.byte	0xff
	.zero		1


	//   ....[117]....
        /*0868*/ 	.word	0x00007040
        /*086c*/ 	.word	0x00000002
        /*0870*/ 	.word	0x00000080
        /*0874*/ 	.short	0x010a
        /*0876*/ 	.byte	0xff
	.zero		1


	//   ....[118]....
        /*0878*/ 	.word	0x00007ba0
        /*087c*/ 	.word	0x0000003f
        /*0880*/ 	.word	0x00000000
        /*0884*/ 	.short	0x0101
        /*0886*/ 	.byte	0xff
	.zero		1


	//   ....[119]....
        /*0888*/ 	.word	0x00007bc0
        /*088c*/ 	.word	0x00000000
        /*0890*/ 	.word	0x00000080
        /*0894*/ 	.short	0x010a
        /*0896*/ 	.byte	0xff
	.zero		1


	//   ....[120]....
        /*0898*/ 	.word	0x00007c90
        /*089c*/ 	.word	0x00000000
        /*08a0*/ 	.word	0x00000080
        /*08a4*/ 	.short	0x010a
        /*08a6*/ 	.byte	0xff
	.zero		1


	//   ....[121]....
        /*08a8*/ 	.word	0x000087f0
        /*08ac*/ 	.word	0x0000003f
        /*08b0*/ 	.word	0x00000000
        /*08b4*/ 	.short	0x0101
        /*08b6*/ 	.byte	0xff
	.zero		1


	//   ....[122]....
        /*08b8*/ 	.word	0x00008810
        /*08bc*/ 	.word	0x00000000
        /*08c0*/ 	.word	0x00000080
        /*08c4*/ 	.short	0x010a
        /*08c6*/ 	.byte	0xff
	.zero		1


	//   ....[123]....
        /*08c8*/ 	.word	0x000088e0
        /*08cc*/ 	.word	0x00000000
        /*08d0*/ 	.word	0x00000080
        /*08d4*/ 	.short	0x010a
        /*08d6*/ 	.byte	0xff
	.zero		1


	//   ....[124]....
        /*08d8*/ 	.word	0x00008bb0
        /*08dc*/ 	.word	0x00000070
        /*08e0*/ 	.word	0x00000000
        /*08e4*/ 	.short	0x0101
        /*08e6*/ 	.byte	0xff
	.zero		1


	//   ....[125]....
        /*08e8*/ 	.word	0x00009490
        /*08ec*/ 	.word	0x00000000
        /*08f0*/ 	.word	0x00000000
        /*08f4*/ 	.short	0x0101
        /*08f6*/ 	.byte	0xff
	.zero		1


	//   ....[126]....
        /*08f8*/ 	.word	0x00009700
        /*08fc*/ 	.word	0x000000ff
        /*0900*/ 	.word	0x00000000
        /*0904*/ 	.short	0x0101
        /*0906*/ 	.byte	0x04
	.zero		1


	//   ....[127]....
        /*0908*/ 	.word	0x00009720
        /*090c*/ 	.word	0x00000002
        /*0910*/ 	.word	0x00000140
        /*0914*/ 	.short	0x010a
        /*0916*/ 	.byte	0xff
	.zero		1


	//   ....[128]....
        /*0918*/ 	.word	0x00009780
        /*091c*/ 	.word	0x00000002
        /*0920*/ 	.word	0x00000040
        /*0924*/ 	.short	0x010a
        /*0926*/ 	.byte	0xff
	.zero		1


	//   ....[129]....
        /*0928*/ 	.word	0x000097e0
        /*092c*/ 	.word	0x00000002
        /*0930*/ 	.word	0x00000040
        /*0934*/ 	.short	0x010a
        /*0936*/ 	.byte	0xff
	.zero		1


	//   ....[130]....
        /*0938*/ 	.word	0x00009830
        /*093c*/ 	.word	0x00000002
        /*0940*/ 	.word	0x000000d0
        /*0944*/ 	.short	0x010a
        /*0946*/ 	.byte	0xff
	.zero		1


	//   ....[131]....
        /*0948*/ 	.word	0x00009890
        /*094c*/ 	.word	0x00000000
        /*0950*/ 	.word	0x00000000
        /*0954*/ 	.short	0x010a
        /*0956*/ 	.byte	0xff
	.zero		1


	//   ....[132]....
        /*0958*/ 	.word	0x000098f0
        /*095c*/ 	.word	0x00000000
        /*0960*/ 	.word	0x00000000
        /*0964*/ 	.short	0x010a
        /*0966*/ 	.byte	0xff
	.zero		1


	//   ....[133]....
        /*0968*/ 	.word	0x00009950
        /*096c*/ 	.word	0x00000000
        /*0970*/ 	.word	0x00000000
        /*0974*/ 	.short	0x010a
        /*0976*/ 	.byte	0xff
	.zero		1


	//   ....[134]....
        /*0978*/ 	.word	0x000099b0
        /*097c*/ 	.word	0x00000000
        /*0980*/ 	.word	0x00000000
        /*0984*/ 	.short	0x010a
        /*0986*/ 	.byte	0xff
	.zero		1


	//   ....[135]....
        /*0988*/ 	.word	0x00009a10
        /*098c*/ 	.word	0x00000000
        /*0990*/ 	.word	0x00000000
        /*0994*/ 	.short	0x010a
        /*0996*/ 	.byte	0xff
	.zero		1


	//   ....[136]....
        /*0998*/ 	.word	0x00009a70
        /*099c*/ 	.word	0x00000000
        /*09a0*/ 	.word	0x00000000
        /*09a4*/ 	.short	0x010a
        /*09a6*/ 	.byte	0xff
	.zero		1


	//   ....[137]....
        /*09a8*/ 	.word	0x00009ad0
        /*09ac*/ 	.word	0x00000000
        /*09b0*/ 	.word	0x00000000
        /*09b4*/ 	.short	0x010a
        /*09b6*/ 	.byte	0xff
	.zero		1


	//   ....[138]....
        /*09b8*/ 	.word	0x00009b20
        /*09bc*/ 	.word	0x00000000
        /*09c0*/ 	.word	0x00000130
        /*09c4*/ 	.short	0x010a
        /*09c6*/ 	.byte	0xff
	.zero		1


	//   ....[139]....
        /*09c8*/ 	.word	0x00009b80
        /*09cc*/ 	.word	0x00000000
        /*09d0*/ 	.word	0x000000e0
        /*09d4*/ 	.short	0x010a
        /*09d6*/ 	.byte	0xff
	.zero		1


	//   ....[140]....
        /*09d8*/ 	.word	0x00009bd0
        /*09dc*/ 	.word	0x00000000
        /*09e0*/ 	.word	0x000000d0
        /*09e4*/ 	.short	0x010a
        /*09e6*/ 	.byte	0xff
	.zero		1


	//   ....[141]....
        /*09e8*/ 	.word	0x00009c30
        /*09ec*/ 	.word	0x00000000
        /*09f0*/ 	.word	0x000000e0
        /*09f4*/ 	.short	0x010a
        /*09f6*/ 	.byte	0xff
	.zero		1


	//   ....[142]....
        /*09f8*/ 	.word	0x00009c90
        /*09fc*/ 	.word	0x00000004
        /*0a00*/ 	.word	0x00000008
        /*0a04*/ 	.short	0x010a
        /*0a06*/ 	.byte	0xff
	.zero		1


	//   ....[143]....
        /*0a08*/ 	.word	0x00009d70
        /*0a0c*/ 	.word	0x00000002
        /*0a10*/ 	.word	0x00000008
        /*0a14*/ 	.short	0x010a
        /*0a16*/ 	.byte	0xff
	.zero		1


	//   ....[144]....
        /*0a18*/ 	.word	0x00009dc0
        /*0a1c*/ 	.word	0x00000000
        /*0a20*/ 	.word	0x000000d0
        /*0a24*/ 	.short	0x010a
        /*0a26*/ 	.byte	0xff
	.zero		1


	//   ....[145]....
        /*0a28*/ 	.word	0x00009e20
        /*0a2c*/ 	.word	0x00000000
        /*0a30*/ 	.word	0x00000110
        /*0a34*/ 	.short	0x010a
        /*0a36*/ 	.byte	0xff
	.zero		1


	//   ....[146]....
        /*0a38*/ 	.word	0x00009e80
        /*0a3c*/ 	.word	0x00000000
        /*0a40*/ 	.word	0x00000000
        /*0a44*/ 	.short	0x010a
        /*0a46*/ 	.byte	0xff
	.zero		1


	//   ....[147]....
        /*0a48*/ 	.word	0x00009ee0
        /*0a4c*/ 	.word	0x00000000
        /*0a50*/ 	.word	0x00000000
        /*0a54*/ 	.short	0x010a
        /*0a56*/ 	.byte	0xff
	.zero		1


	//   ....[148]....
        /*0a58*/ 	.word	0x00009f40
        /*0a5c*/ 	.word	0x00000000
        /*0a60*/ 	.word	0x00000000
        /*0a64*/ 	.short	0x010a
        /*0a66*/ 	.byte	0xff
	.zero		1


	//   ....[149]....
        /*0a68*/ 	.word	0x00009fa0
        /*0a6c*/ 	.word	0x00000000
        /*0a70*/ 	.word	0x00000000
        /*0a74*/ 	.short	0x010a
        /*0a76*/ 	.byte	0xff
	.zero		1


	//   ....[150]....
        /*0a78*/ 	.word	0x0000a000
        /*0a7c*/ 	.word	0x00000000
        /*0a80*/ 	.word	0x00000150
        /*0a84*/ 	.short	0x010a
        /*0a86*/ 	.byte	0xff
	.zero		1


	//   ....[151]....
        /*0a88*/ 	.word	0x0000a050
        /*0a8c*/ 	.word	0x00000000
        /*0a90*/ 	.word	0x000000d0
        /*0a94*/ 	.short	0x010a
        /*0a96*/ 	.byte	0xff
	.zero		1


	//   ....[152]....
        /*0a98*/ 	.word	0x0000a0b0
        /*0a9c*/ 	.word	0x00000000
        /*0aa0*/ 	.word	0x000000c8
        /*0aa4*/ 	.short	0x010a
        /*0aa6*/ 	.byte	0xff
	.zero		1


	//   ....[153]....
        /*0aa8*/ 	.word	0x0000a110
        /*0aac*/ 	.word	0x00000000
        /*0ab0*/ 	.word	0x000000a0
        /*0ab4*/ 	.short	0x010a
        /*0ab6*/ 	.byte	0xff
	.zero		1


	//   ....[154]....
        /*0ab8*/ 	.word	0x0000a170
        /*0abc*/ 	.word	0x00000000
        /*0ac0*/ 	.word	0x000000a8
        /*0ac4*/ 	.short	0x010a
        /*0ac6*/ 	.byte	0xff
	.zero		1


	//   ....[155]....
        /*0ac8*/ 	.word	0x0000a1d0
        /*0acc*/ 	.word	0x00000000
        /*0ad0*/ 	.word	0x000000b0
        /*0ad4*/ 	.short	0x010a
        /*0ad6*/ 	.byte	0xff
	.zero		1


	//   ....[156]....
        /*0ad8*/ 	.word	0x0000a230
        /*0adc*/ 	.word	0x00000000
        /*0ae0*/ 	.word	0x000000b8
        /*0ae4*/ 	.short	0x010a
        /*0ae6*/ 	.byte	0xff
	.zero		1


	//   ....[157]....
        /*0ae8*/ 	.word	0x0000a290
        /*0aec*/ 	.word	0x00000000
        /*0af0*/ 	.word	0x000000a0
        /*0af4*/ 	.short	0x010a
        /*0af6*/ 	.byte	0xff
	.zero		1


	//   ....[158]....
        /*0af8*/ 	.word	0x0000a2f0
        /*0afc*/ 	.word	0x00000000
        /*0b00*/ 	.word	0x000000a8
        /*0b04*/ 	.short	0x010a
        /*0b06*/ 	.byte	0xff
	.zero		1


	//   ....[159]....
        /*0b08*/ 	.word	0x0000a350
        /*0b0c*/ 	.word	0x00000000
        /*0b10*/ 	.word	0x000000b0
        /*0b14*/ 	.short	0x010a
        /*0b16*/ 	.byte	0xff
	.zero		1


	//   ....[160]....
        /*0b18*/ 	.word	0x0000a3a0
        /*0b1c*/ 	.word	0x00000000
        /*0b20*/ 	.word	0x000000d0
        /*0b24*/ 	.short	0x010a
        /*0b26*/ 	.byte	0xff
	.zero		1


	//   ....[161]....
        /*0b28*/ 	.word	0x0000a400
        /*0b2c*/ 	.word	0x00000002
        /*0b30*/ 	.word	0x00000080
        /*0b34*/ 	.short	0x010a
        /*0b36*/ 	.byte	0xff
	.zero		1


	//   ....[162]....
        /*0b38*/ 	.word	0x0000a450
        /*0b3c*/ 	.word	0x00000070
        /*0b40*/ 	.word	0x000000f0
        /*0b44*/ 	.short	0x010a
        /*0b46*/ 	.byte	0xff
	.zero		1


	//   ....[163]....
        /*0b48*/ 	.word	0x0000a4a0
        /*0b4c*/ 	.word	0x00000002
        /*0b50*/ 	.word	0x00000080
        /*0b54*/ 	.short	0x010a
        /*0b56*/ 	.byte	0xff
	.zero		1


	//   ....[164]....
        /*0b58*/ 	.word	0x0000a4f0
        /*0b5c*/ 	.word	0x00000000
        /*0b60*/ 	.word	0x00000080
        /*0b64*/ 	.short	0x010a
        /*0b66*/ 	.byte	0xff
	.zero		1


	//   ....[165]....
        /*0b68*/ 	.word	0x0000a540
        /*0b6c*/ 	.word	0x00000000
        /*0b70*/ 	.word	0x00000080
        /*0b74*/ 	.short	0x010a
        /*0b76*/ 	.byte	0xff
	.zero		1


	//----- nvinfo : EIATTR_NUM_MBARRIERS
	.align		4
.L_47:
        /*0b78*/ 	.byte	0x03, 0x38
        /*0b7a*/ 	.short	0x002b


	//----- nvinfo : EIATTR_EXIT_INSTR_OFFSETS
	.align		4
        /*0b7c*/ 	.byte	0x04, 0x1c
        /*0b7e*/ 	.short	(.L_49 - .L_48)


	//   ....[0]....
.L_48:
        /*0b80*/ 	.word	0x00002af0


	//   ....[1]....
        /*0b84*/ 	.word	0x00002ff0


	//   ....[2]....
        /*0b88*/ 	.word	0x00003050


	//   ....[3]....
        /*0b8c*/ 	.word	0x000043d0


	//   ....[4]....
        /*0b90*/ 	.word	0x00005400


	//   ....[5]....
        /*0b94*/ 	.word	0x00005440


	//   ....[6]....
        /*0b98*/ 	.word	0x000095f0


	//   ....[7]....
        /*0b9c*/ 	.word	0x00009670


	//   ....[8]....
        /*0ba0*/ 	.word	0x000096a0


	//   ....[9]....
        /*0ba4*/ 	.word	0x00009710


	//----- nvinfo : EIATTR_MAX_THREADS
	.align		4
.L_49:
        /*0ba8*/ 	.byte	0x04, 0x05
        /*0baa*/ 	.short	(.L_51 - .L_50)
.L_50:
        /*0bac*/ 	.word	0x00000100
        /*0bb0*/ 	.word	0x00000001
        /*0bb4*/ 	.word	0x00000001


	//----- nvinfo : EIATTR_CRS_STACK_SIZE
	.align		4
.L_51:
        /*0bb8*/ 	.byte	0x04, 0x1e
        /*0bba*/ 	.short	(.L_53 - .L_52)
.L_52:
        /*0bbc*/ 	.word	0x00000000


	//----- nvinfo : EIATTR_CBANK_PARAM_SIZE
	.align		4
.L_53:
        /*0bc0*/ 	.byte	0x03, 0x19
        /*0bc2*/ 	.short	0x0800


	//----- nvinfo : EIATTR_PARAM_CBANK
	.align		4
        /*0bc4*/ 	.byte	0x04, 0x0a
        /*0bc6*/ 	.short	(.L_55 - .L_54)
	.align		4
.L_54:
        /*0bc8*/ 	.word	index@(.nv.constant0._ZN7cutlass13device_kernelINS_4gemm6kernel13GemmUniversalIN4cute5tupleIJiiiiEEENS1_10collective13CollectiveMmaINS1_35MainloopSm100TmaUmmaWarpSpecializedILi8ELi2ELi4ENS5_IJNS4_1CILi2EEENSA_ILi1EEESC_EEEEENS5_IJNSA_ILi256EEENSA_ILi128EEENSA_ILi64EEEEEENS_6half_tENS5_IJlSC_lEEESJ_SK_NS4_8TiledMMAINS4_8MMA_AtomIJNS4_26SM100_MMA_F16BF16_2x1SM_SSISJ_SJ_fLi256ELi128ELNS4_4UMMA5MajorE0ELSP_0ELNSO_7ScaleInE0ELSQ_0EEEEEENS4_6LayoutINS5_IJSC_SC_SC_EEENS5_IJNSA_ILi0EEESV_SV_EEEEENS5_IJNS4_10UnderscoreESY_SY_EEEEENS4_18SM100_TMA_2SM_LOADENS4_14ComposedLayoutINS4_7SwizzleILi3ELi4ELi3EEENS4_18smem_ptr_flag_bitsILi16EEENST_INS5_IJNSA_ILi8EEESH_EEENS5_IJSH_SC_EEEEEEEvNS4_8identityES11_S1B_vS1C_EENS_8epilogue10collective18CollectiveEpilogueINS1E_23Sm100TmaWarpSpecializedILi4ELi2ELi32ELb1ELb0EEEJNS5_IJSG_SG_SH_EEENS5_IJNST_ISG_SC_EENST_INSA_ILi32EEESC_EEEEESJ_SK_SJ_SK_NS1E_6fusion15FusionCallbacksIS1I_NS1O_17LinearCombinationISJ_fSJ_fLNS_15FloatRoundStyleE2EEES1J_S1N_JEEENS4_5SM1004TMEM4LOAD26SM100_TMEM_LOAD_32dp32b32xENS4_13SM90_TMA_LOADENS12_INS13_ILi2ELi4ELi3EEES16_NST_INS5_IJS17_S1L_EEENS5_IJS1L_SC_EEEEEEENS4_39AutoVectorizingCopyWithAssumedAlignmentILi128EEENS4_14SM90_TMA_STOREES23_S25_S25_EEEvvEEEEvNT_6ParamsE)
        /*0bcc*/ 	.short	0x0380
        /*0bce*/ 	.short	0x0800


	//----- nvinfo : EIATTR_SW_WAR
	.align		4
.L_55:
        /*0bd0*/ 	.byte	0x04, 0x36
        /*0bd2*/ 	.short	(.L_57 - .L_56)
.L_56:
        /*0bd4*/ 	.word	0x00000008
.L_57:


//--------------------- .nv.callgraph             --------------------------
	.section	.nv.callgraph,"",@"SHT_CUDA_CALLGRAPH"
	.align	4
	.sectionentsize	8
	.align		4
        /*0000*/ 	.word	0x00000000
	.align		4
        /*0004*/ 	.word	0xffffffff
	.align		4
        /*0008*/ 	.word	index@(_ZN7cutlass13device_kernelINS_4gemm6kernel13GemmUniversalIN4cute5tupleIJiiiiEEENS1_10collective13CollectiveMmaINS1_35MainloopSm100TmaUmmaWarpSpecializedILi8ELi2ELi4ENS5_IJNS4_1CILi2EEENSA_ILi1EEESC_EEEEENS5_IJNSA_ILi256EEENSA_ILi128EEENSA_ILi64EEEEEENS_6half_tENS5_IJlSC_lEEESJ_SK_NS4_8TiledMMAINS4_8MMA_AtomIJNS4_26SM100_MMA_F16BF16_2x1SM_SSISJ_SJ_fLi256ELi128ELNS4_4UMMA5MajorE0ELSP_0ELNSO_7ScaleInE0ELSQ_0EEEEEENS4_6LayoutINS5_IJSC_SC_SC_EEENS5_IJNSA_ILi0EEESV_SV_EEEEENS5_IJNS4_10UnderscoreESY_SY_EEEEENS4_18SM100_TMA_2SM_LOADENS4_14ComposedLayoutINS4_7SwizzleILi3ELi4ELi3EEENS4_18smem_ptr_flag_bitsILi16EEENST_INS5_IJNSA_ILi8EEESH_EEENS5_IJSH_SC_EEEEEEEvNS4_8identityES11_S1B_vS1C_EENS_8epilogue10collective18CollectiveEpilogueINS1E_23Sm100TmaWarpSpecializedILi4ELi2ELi32ELb1ELb0EEEJNS5_IJSG_SG_SH_EEENS5_IJNST_ISG_SC_EENST_INSA_ILi32EEESC_EEEEESJ_SK_SJ_SK_NS1E_6fusion15FusionCallbacksIS1I_NS1O_17LinearCombinationISJ_fSJ_fLNS_15FloatRoundStyleE2EEES1J_S1N_JEEENS4_5SM1004TMEM4LOAD26SM100_TMEM_LOAD_32dp32b32xENS4_13SM90_TMA_LOADENS12_INS13_ILi2ELi4ELi3EEES16_NST_INS5_IJS17_S1L_EEENS5_IJS1L_SC_EEEEEEENS4_39AutoVectorizingCopyWithAssumedAlignmentILi128EEENS4_14SM90_TMA_STOREES23_S25_S25_EEEvvEEEEvNT_6ParamsE)
	.align		4
        /*000c*/ 	.word	index@(__assertfail)
	.align		4
        /*0010*/ 	.word	0x00000000
	.align		4
        /*0014*/ 	.word	0xfffffffe
	.align		4
        /*0018*/ 	.word	0x00000000
	.align		4
        /*001c*/ 	.word	0xfffffffd
	.align		4
        /*0020*/ 	.word	0x00000000
	.align		4
        /*0024*/ 	.word	0xfffffffc


//--------------------- .nv.constant4             --------------------------
	.section	.nv.constant4,"a",@progbits
	.align	8
	.align		8
.nv.constant4:
        /*0000*/ 	.dword	__assertfail
	.align		8
        /*0008*/ 	.dword	__unnamed_1
	.align		8
        /*0010*/ 	.dword	__unnamed_2
	.align		8
        /*0018*/ 	.dword	_ZN39_INTERNAL_070cd82a_4_k_cu_743d93da_36524cuda3std3__45__cpo5beginE
	.align		8
        /*0020*/ 	.dword	_ZN39_INTERNAL_070cd82a_4_k_cu_743d93da_36524cuda3std3__45__cpo3endE
	.align		8
        /*0028*/ 	.dword	_ZN39_INTERNAL_070cd82a_4_k_cu_743d93da_36524cuda3std3__45__cpo6cbeginE
	.align		8
        /*0030*/ 	.dword	_ZN39_INTERNAL_070cd82a_4_k_cu_743d93da_36524cuda3std3__45__cpo4cendE
	.align		8
        /*0038*/ 	.dword	_ZN39_INTERNAL_070cd82a_4_k_cu_743d93da_36524cuda3std3__441_GLOBAL__N__070cd82a_4_k_cu_743d93da_36526ignoreE
	.align		8
        /*0040*/ 	.dword	_ZN39_INTERNAL_070cd82a_4_k_cu_743d93da_36524cuda3std3__419piecewise_constructE
	.align		8
        /*0048*/ 	.dword	_ZN39_INTERNAL_070cd82a_4_k_cu_743d93da_36524cuda3std3__48in_placeE
	.align		8
        /*0050*/ 	.dword	_ZN39_INTERNAL_070cd82a_4_k_cu_743d93da_36524cuda3std6ranges3__45__cpo4swapE
	.align		8
        /*0058*/ 	.dword	_ZN39_INTERNAL_070cd82a_4_k_cu_743d93da_36524cuda3std6ranges3__45__cpo9iter_moveE
	.align		8
        /*0060*/ 	.dword	_ZN39_INTERNAL_070cd82a_4_k_cu_743d93da_36524cute7productE
	.align		8
        /*0068*/ 	.dword	_ZN39_INTERNAL_070cd82a_4_k_cu_743d93da_36524cute1_E
	.align		8
        /*0070*/ 	.dword	$str$25
	.align		8
        /*0078*/ 	.dword	$str$26
	.align		8
        /*0080*/ 	.dword	$str$27
	.align		8
        /*0088*/ 	.dword	$str$28


//--------------------- .text._ZN7cutlass13device_kernelINS_4gemm6kernel13GemmUniversalIN4cute5tupleIJiiiiEEENS1_10collective13CollectiveMmaINS1_35MainloopSm100TmaUmmaWarpSpecializedILi8ELi2ELi4ENS5_IJNS4_1CILi2EEENSA_ILi1EEESC_EEEEENS5_IJNSA_ILi256EEENSA_ILi128EEENSA_ILi64EEEEEENS_6half_tENS5_IJlSC_lEEESJ_SK_NS4_8TiledMMAINS4_8MMA_AtomIJNS4_26SM100_MMA_F16BF16_2x1SM_SSISJ_SJ_fLi256ELi128ELNS4_4UMMA5MajorE0ELSP_0ELNSO_7ScaleInE0ELSQ_0EEEEEENS4_6LayoutINS5_IJSC_SC_SC_EEENS5_IJNSA_ILi0EEESV_SV_EEEEENS5_IJNS4_10UnderscoreESY_SY_EEEEENS4_18SM100_TMA_2SM_LOADENS4_14ComposedLayoutINS4_7SwizzleILi3ELi4ELi3EEENS4_18smem_ptr_flag_bitsILi16EEENST_INS5_IJNSA_ILi8EEESH_EEENS5_IJSH_SC_EEEEEEEvNS4_8identityES11_S1B_vS1C_EENS_8epilogue10collective18CollectiveEpilogueINS1E_23Sm100TmaWarpSpecializedILi4ELi2ELi32ELb1ELb0EEEJNS5_IJSG_SG_SH_EEENS5_IJNST_ISG_SC_EENST_INSA_ILi32EEESC_EEEEESJ_SK_SJ_SK_NS1E_6fusion15FusionCallbacksIS1I_NS1O_17LinearCombinationISJ_fSJ_fLNS_15FloatRoundStyleE2EEES1J_S1N_JEEENS4_5SM1004TMEM4LOAD26SM100_TMEM_LOAD_32dp32b32xENS4_13SM90_TMA_LOADENS12_INS13_ILi2ELi4ELi3EEES16_NST_INS5_IJS17_S1L_EEENS5_IJS1L_SC_EEEEEEENS4_39AutoVectorizingCopyWithAssumedAlignmentILi128EEENS4_14SM90_TMA_STOREES23_S25_S25_EEEvvEEEEvNT_6ParamsE --------------------------
	.section	.text._ZN7cutlass13device_kernelINS_4gemm6kernel13GemmUniversalIN4cute5tupleIJiiiiEEENS1_10collective13CollectiveMmaINS1_35MainloopSm100TmaUmmaWarpSpecializedILi8ELi2ELi4ENS5_IJNS4_1CILi2EEENSA_ILi1EEESC_EEEEENS5_IJNSA_ILi256EEENSA_ILi128EEENSA_ILi64EEEEEENS_6half_tENS5_IJlSC_lEEESJ_SK_NS4_8TiledMMAINS4_8MMA_AtomIJNS4_26SM100_MMA_F16BF16_2x1SM_SSISJ_SJ_fLi256ELi128ELNS4_4UMMA5MajorE0ELSP_0ELNSO_7ScaleInE0ELSQ_0EEEEEENS4_6LayoutINS5_IJSC_SC_SC_EEENS5_IJNSA_ILi0EEESV_SV_EEEEENS5_IJNS4_10UnderscoreESY_SY_EEEEENS4_18SM100_TMA_2SM_LOADENS4_14ComposedLayoutINS4_7SwizzleILi3ELi4ELi3EEENS4_18smem_ptr_flag_bitsILi16EEENST_INS5_IJNSA_ILi8EEESH_EEENS5_IJSH_SC_EEEEEEEvNS4_8identityES11_S1B_vS1C_EENS_8epilogue10collective18CollectiveEpilogueINS1E_23Sm100TmaWarpSpecializedILi4ELi2ELi32ELb1ELb0EEEJNS5_IJSG_SG_SH_EEENS5_IJNST_ISG_SC_EENST_INSA_ILi32EEESC_EEEEESJ_SK_SJ_SK_NS1E_6fusion15FusionCallbacksIS1I_NS1O_17LinearCombinationISJ_fSJ_fLNS_15FloatRoundStyleE2EEES1J_S1N_JEEENS4_5SM1004TMEM4LOAD26SM100_TMEM_LOAD_32dp32b32xENS4_13SM90_TMA_LOADENS12_INS13_ILi2ELi4ELi3EEES16_NST_INS5_IJS17_S1L_EEENS5_IJS1L_SC_EEEEEEENS4_39AutoVectorizingCopyWithAssumedAlignmentILi128EEENS4_14SM90_TMA_STOREES23_S25_S25_EEEvvEEEEvNT_6ParamsE,"ax",@progbits
	.align	128
.text._ZN7cutlass13device_kernelINS_4gemm6kernel13GemmUniversalIN4cute5tupleIJiiiiEEENS1_10collective13CollectiveMmaINS1_35MainloopSm100TmaUmmaWarpSpecializedILi8ELi2ELi4ENS5_IJNS4_1CILi2EEENSA_ILi1EEESC_EEEEENS5_IJNSA_ILi256EEENSA_ILi128EEENSA_ILi64EEEEEENS_6half_tENS5_IJlSC_lEEESJ_SK_NS4_8TiledMMAINS4_8MMA_AtomIJNS4_26SM100_MMA_F16BF16_2x1SM_SSISJ_SJ_fLi256ELi128ELNS4_4UMMA5MajorE0ELSP_0ELNSO_7ScaleInE0ELSQ_0EEEEEENS4_6LayoutINS5_IJSC_SC_SC_EEENS5_IJNSA_ILi0EEESV_SV_EEEEENS5_IJNS4_10UnderscoreESY_SY_EEEEENS4_18SM100_TMA_2SM_LOADENS4_14ComposedLayoutINS4_7SwizzleILi3ELi4ELi3EEENS4_18smem_ptr_flag_bitsILi16EEENST_INS5_IJNSA_ILi8EEESH_EEENS5_IJSH_SC_EEEEEEEvNS4_8identityES11_S1B_vS1C_EENS_8epilogue10collective18CollectiveEpilogueINS1E_23Sm100TmaWarpSpecializedILi4ELi2ELi32ELb1ELb0EEEJNS5_IJSG_SG_SH_EEENS5_IJNST_ISG_SC_EENST_INSA_ILi32EEESC_EEEEESJ_SK_SJ_SK_NS1E_6fusion15FusionCallbacksIS1I_NS1O_17LinearCombinationISJ_fSJ_fLNS_15FloatRoundStyleE2EEES1J_S1N_JEEENS4_5SM1004TMEM4LOAD26SM100_TMEM_LOAD_32dp32b32xENS4_13SM90_TMA_LOADENS12_INS13_ILi2ELi4ELi3EEES16_NST_INS5_IJS17_S1L_EEENS5_IJS1L_SC_EEEEEEENS4_39AutoVectorizingCopyWithAssumedAlignmentILi128EEENS4_14SM90_TMA_STOREES23_S25_S25_EEEvvEEEEvNT_6ParamsE:
        .type           _ZN7cutlass13device_kernelINS_4gemm6kernel13GemmUniversalIN4cute5tupleIJiiiiEEENS1_10collective13CollectiveMmaINS1_35MainloopSm100TmaUmmaWarpSpecializedILi8ELi2ELi4ENS5_IJNS4_1CILi2EEENSA_ILi1EEESC_EEEEENS5_IJNSA_ILi256EEENSA_ILi128EEENSA_ILi64EEEEEENS_6half_tENS5_IJlSC_lEEESJ_SK_NS4_8TiledMMAINS4_8MMA_AtomIJNS4_26SM100_MMA_F16BF16_2x1SM_SSISJ_SJ_fLi256ELi128ELNS4_4UMMA5MajorE0ELSP_0ELNSO_7ScaleInE0ELSQ_0EEEEEENS4_6LayoutINS5_IJSC_SC_SC_EEENS5_IJNSA_ILi0EEESV_SV_EEEEENS5_IJNS4_10UnderscoreESY_SY_EEEEENS4_18SM100_TMA_2SM_LOADENS4_14ComposedLayoutINS4_7SwizzleILi3ELi4ELi3EEENS4_18smem_ptr_flag_bitsILi16EEENST_INS5_IJNSA_ILi8EEESH_EEENS5_IJSH_SC_EEEEEEEvNS4_8identityES11_S1B_vS1C_EENS_8epilogue10collective18CollectiveEpilogueINS1E_23Sm100TmaWarpSpecializedILi4ELi2ELi32ELb1ELb0EEEJNS5_IJSG_SG_SH_EEENS5_IJNST_ISG_SC_EENST_INSA_ILi32EEESC_EEEEESJ_SK_SJ_SK_NS1E_6fusion15FusionCallbacksIS1I_NS1O_17LinearCombinationISJ_fSJ_fLNS_15FloatRoundStyleE2EEES1J_S1N_JEEENS4_5SM1004TMEM4LOAD26SM100_TMEM_LOAD_32dp32b32xENS4_13SM90_TMA_LOADENS12_INS13_ILi2ELi4ELi3EEES16_NST_INS5_IJS17_S1L_EEENS5_IJS1L_SC_EEEEEEENS4_39AutoVectorizingCopyWithAssumedAlignmentILi128EEENS4_14SM90_TMA_STOREES23_S25_S25_EEEvvEEEEvNT_6ParamsE,@function
        .size           _ZN7cutlass13device_kernelINS_4gemm6kernel13GemmUniversalIN4cute5tupleIJiiiiEEENS1_10collective13CollectiveMmaINS1_35MainloopSm100TmaUmmaWarpSpecializedILi8ELi2ELi4ENS5_IJNS4_1CILi2EEENSA_ILi1EEESC_EEEEENS5_IJNSA_ILi256EEENSA_ILi128EEENSA_ILi64EEEEEENS_6half_tENS5_IJlSC_lEEESJ_SK_NS4_8TiledMMAINS4_8MMA_AtomIJNS4_26SM100_MMA_F16BF16_2x1SM_SSISJ_SJ_fLi256ELi128ELNS4_4UMMA5MajorE0ELSP_0ELNSO_7ScaleInE0ELSQ_0EEEEEENS4_6LayoutINS5_IJSC_SC_SC_EEENS5_IJNSA_ILi0EEESV_SV_EEEEENS5_IJNS4_10UnderscoreESY_SY_EEEEENS4_18SM100_TMA_2SM_LOADENS4_14ComposedLayoutINS4_7SwizzleILi3ELi4ELi3EEENS4_18smem_ptr_flag_bitsILi16EEENST_INS5_IJNSA_ILi8EEESH_EEENS5_IJSH_SC_EEEEEEEvNS4_8identityES11_S1B_vS1C_EENS_8epilogue10collective18CollectiveEpilogueINS1E_23Sm100TmaWarpSpecializedILi4ELi2ELi32ELb1ELb0EEEJNS5_IJSG_SG_SH_EEENS5_IJNST_ISG_SC_EENST_INSA_ILi32EEESC_EEEEESJ_SK_SJ_SK_NS1E_6fusion15FusionCallbacksIS1I_NS1O_17LinearCombinationISJ_fSJ_fLNS_15FloatRoundStyleE2EEES1J_S1N_JEEENS4_5SM1004TMEM4LOAD26SM100_TMEM_LOAD_32dp32b32xENS4_13SM90_TMA_LOADENS12_INS13_ILi2ELi4ELi3EEES16_NST_INS5_IJS17_S1L_EEENS5_IJS1L_SC_EEEEEEENS4_39AutoVectorizingCopyWithAssumedAlignmentILi128EEENS4_14SM90_TMA_STOREES23_S25_S25_EEEvvEEEEvNT_6ParamsE,(.L_x_209 - _ZN7cutlass13device_kernelINS_4gemm6kernel13GemmUniversalIN4cute5tupleIJiiiiEEENS1_10collective13CollectiveMmaINS1_35MainloopSm100TmaUmmaWarpSpecializedILi8ELi2ELi4ENS5_IJNS4_1CILi2EEENSA_ILi1EEESC_EEEEENS5_IJNSA_ILi256EEENSA_ILi128EEENSA_ILi64EEEEEENS_6half_tENS5_IJlSC_lEEESJ_SK_NS4_8TiledMMAINS4_8MMA_AtomIJNS4_26SM100_MMA_F16BF16_2x1SM_SSISJ_SJ_fLi256ELi128ELNS4_4UMMA5MajorE0ELSP_0ELNSO_7ScaleInE0ELSQ_0EEEEEENS4_6LayoutINS5_IJSC_SC_SC_EEENS5_IJNSA_ILi0EEESV_SV_EEEEENS5_IJNS4_10UnderscoreESY_SY_EEEEENS4_18SM100_TMA_2SM_LOADENS4_14ComposedLayoutINS4_7SwizzleILi3ELi4ELi3EEENS4_18smem_ptr_flag_bitsILi16EEENST_INS5_IJNSA_ILi8EEESH_EEENS5_IJSH_SC_EEEEEEEvNS4_8identityES11_S1B_vS1C_EENS_8epilogue10collective18CollectiveEpilogueINS1E_23Sm100TmaWarpSpecializedILi4ELi2ELi32ELb1ELb0EEEJNS5_IJSG_SG_SH_EEENS5_IJNST_ISG_SC_EENST_INSA_ILi32EEESC_EEEEESJ_SK_SJ_SK_NS1E_6fusion15FusionCallbacksIS1I_NS1O_17LinearCombinationISJ_fSJ_fLNS_15FloatRoundStyleE2EEES1J_S1N_JEEENS4_5SM1004TMEM4LOAD26SM100_TMEM_LOAD_32dp32b32xENS4_13SM90_TMA_LOADENS12_INS13_ILi2ELi4ELi3EEES16_NST_INS5_IJS17_S1L_EEENS5_IJS1L_SC_EEEEEEENS4_39AutoVectorizingCopyWithAssumedAlignmentILi128EEENS4_14SM90_TMA_STOREES23_S25_S25_EEEvvEEEEvNT_6ParamsE)
        .other          _ZN7cutlass13device_kernelINS_4gemm6kernel13GemmUniversalIN4cute5tupleIJiiiiEEENS1_10collective13CollectiveMmaINS1_35MainloopSm100TmaUmmaWarpSpecializedILi8ELi2ELi4ENS5_IJNS4_1CILi2EEENSA_ILi1EEESC_EEEEENS5_IJNSA_ILi256EEENSA_ILi128EEENSA_ILi64EEEEEENS_6half_tENS5_IJlSC_lEEESJ_SK_NS4_8TiledMMAINS4_8MMA_AtomIJNS4_26SM100_MMA_F16BF16_2x1SM_SSISJ_SJ_fLi256ELi128ELNS4_4UMMA5MajorE0ELSP_0ELNSO_7ScaleInE0ELSQ_0EEEEEENS4_6LayoutINS5_IJSC_SC_SC_EEENS5_IJNSA_ILi0EEESV_SV_EEEEENS5_IJNS4_10UnderscoreESY_SY_EEEEENS4_18SM100_TMA_2SM_LOADENS4_14ComposedLayoutINS4_7SwizzleILi3ELi4ELi3EEENS4_18smem_ptr_flag_bitsILi16EEENST_INS5_IJNSA_ILi8EEESH_EEENS5_IJSH_SC_EEEEEEEvNS4_8identityES11_S1B_vS1C_EENS_8epilogue10collective18CollectiveEpilogueINS1E_23Sm100TmaWarpSpecializedILi4ELi2ELi32ELb1ELb0EEEJNS5_IJSG_SG_SH_EEENS5_IJNST_ISG_SC_EENST_INSA_ILi32EEESC_EEEEESJ_SK_SJ_SK_NS1E_6fusion15FusionCallbacksIS1I_NS1O_17LinearCombinationISJ_fSJ_fLNS_15FloatRoundStyleE2EEES1J_S1N_JEEENS4_5SM1004TMEM4LOAD26SM100_TMEM_LOAD_32dp32b32xENS4_13SM90_TMA_LOADENS12_INS13_ILi2ELi4ELi3EEES16_NST_INS5_IJS17_S1L_EEENS5_IJS1L_SC_EEEEEEENS4_39AutoVectorizingCopyWithAssumedAlignmentILi128EEENS4_14SM90_TMA_STOREES23_S25_S25_EEEvvEEEEvNT_6ParamsE,@"STO_CUDA_ENTRY STV_DEFAULT"
_ZN7cutlass13device_kernelINS_4gemm6kernel13GemmUniversalIN4cute5tupleIJiiiiEEENS1_10collective13CollectiveMmaINS1_35MainloopSm100TmaUmmaWarpSpecializedILi8ELi2ELi4ENS5_IJNS4_1CILi2EEENSA_ILi1EEESC_EEEEENS5_IJNSA_ILi256EEENSA_ILi128EEENSA_ILi64EEEEEENS_6half_tENS5_IJlSC_lEEESJ_SK_NS4_8TiledMMAINS4_8MMA_AtomIJNS4_26SM100_MMA_F16BF16_2x1SM_SSISJ_SJ_fLi256ELi128ELNS4_4UMMA5MajorE0ELSP_0ELNSO_7ScaleInE0ELSQ_0EEEEEENS4_6LayoutINS5_IJSC_SC_SC_EEENS5_IJNSA_ILi0EEESV_SV_EEEEENS5_IJNS4_10UnderscoreESY_SY_EEEEENS4_18SM100_TMA_2SM_LOADENS4_14ComposedLayoutINS4_7SwizzleILi3ELi4ELi3EEENS4_18smem_ptr_flag_bitsILi16EEENST_INS5_IJNSA_ILi8EEESH_EEENS5_IJSH_SC_EEEEEEEvNS4_8identityES11_S1B_vS1C_EENS_8epilogue10collective18CollectiveEpilogueINS1E_23Sm100TmaWarpSpecializedILi4ELi2ELi32ELb1ELb0EEEJNS5_IJSG_SG_SH_EEENS5_IJNST_ISG_SC_EENST_INSA_ILi32EEESC_EEEEESJ_SK_SJ_SK_NS1E_6fusion15FusionCallbacksIS1I_NS1O_17LinearCombinationISJ_fSJ_fLNS_15FloatRoundStyleE2EEES1J_S1N_JEEENS4_5SM1004TMEM4LOAD26SM100_TMEM_LOAD_32dp32b32xENS4_13SM90_TMA_LOADENS12_INS13_ILi2ELi4ELi3EEES16_NST_INS5_IJS17_S1L_EEENS5_IJS1L_SC_EEEEEEENS4_39AutoVectorizingCopyWithAssumedAlignmentILi128EEENS4_14SM90_TMA_STOREES23_S25_S25_EEEvvEEEEvNT_6ParamsE:
[----:B------:R-:W1:Y:S01]  /*0000*/  LDC R1, c[0x0][0x37c] ;  /* 0x0000df00ff017b82 */ /* 0x000e620000000800 */
[----:B------:R-:W2:Y:S01]  /*0010*/  S2R R105, SR_TID.X ;  /* 0x0000000000697919 */ /* 0x000ea20000002100 */
[----:B------:R-:W3:Y:S06]  /*0020*/  LDCU.64 UR6, c[0x0][0x890] ;  /* 0x00011200ff0677ac */ /* 0x000eec0008000a00 */
[----:B------:R-:W4:Y:S01]  /*0030*/  S2UR UR37, SR_CgaCtaId ;  /* 0x00000000002579c3 */ /* 0x000f220000008800 */
[----:B------:R-:W-:Y:S02]  /*0040*/  PRMT R92, RZ, 0x7610, R92 ;  /* 0x00007610ff5c7816 */ /* 0x000fe4000000005c */
[----:B------:R-:W-:Y:S01]  /*0050*/  ELECT P1, URZ, PT ;  /* 0x0000000000ff782f */ /* 0x000fe20003820000 */
[----:B------:R-:W1:Y:S01]  /*0060*/  LDCU.64 UR46, c[0x0][0x358] ;  /* 0x00006b00ff2e77ac */ /* 0x000e620008000a00 */
[----:B---3--:R-:W-:-:S04]  /*0070*/  UISETP.NE.U32.AND UP0, UPT, UR6, URZ, UPT ;  /* 0x000000ff0600728c */ /* 0x008fc8000bf05070 */
[----:B------:R-:W-:Y:S02]  /*0080*/  UISETP.NE.AND.EX UP0, UPT, UR7, URZ, UPT, UP0 ;  /* 0x000000ff0700728c */ /* 0x000fe4000bf05300 */
[----:B----4-:R-:W-:Y:S02]  /*0090*/  ULOP3.LUT UR5, UR37, 0x1, URZ, 0xc0, !UPT ;  /* 0x0000000125057892 */ /* 0x010fe4000f8ec0ff */
[----:B------:R-:W-:Y:S01]  /*00a0*/  ULOP3.LUT UR4, UR37, 0x1, URZ, 0x3c, !UPT ;  /* 0x0000000125047892 */ /* 0x000fe2000f8e3cff */
[----:B--2---:R-:W-:-:S05]  /*00b0*/  SHF.R.U32.HI R96, RZ, 0x5, R105 ;  /* 0x00000005ff607819 */ /* 0x004fca0000011669 */
[----:B------:R-:W2:Y:S02]  /*00c0*/  SHFL.IDX PT, R0, R96, RZ, 0x1f ;  /* 0x00001fff60007589 */ /* 0x000ea400000e0000 */
[----:B--2---:R-:W-:Y:S01]  /*00d0*/  R2UR UR10, R0 ;  /* 0x00000000000a72ca */ /* 0x004fe200000e0000 */
[----:B-1----:R-:W-:-:S14]  /*00e0*/  BRA.U UP0, `(.L_x_0) ;  /* 0x00000001002c7547 */ /* 0x002fdc000b800000 */
[----:B------:R-:W1:Y:S02]  /*00f0*/  LDCU.64 UR8, c[0x0][0x888] ;  /* 0x00011100ff0877ac */ /* 0x000e640008000a00 */
[----:B-1----:R-:W-:-:S04]  /*0100*/  UISETP.NE.U32.AND UP0, UPT, UR8, URZ, UPT ;  /* 0x000000ff0800728c */ /* 0x002fc8000bf05070 */
[----:B------:R-:W-:-:S09]  /*0110*/  UISETP.NE.AND.EX UP0, UPT, UR9, URZ, UPT, UP0 ;  /* 0x000000ff0900728c */ /* 0x000fd2000bf05300 */
[----:B------:R-:W-:Y:S05]  /*0120*/  BRA.U !UP0, `(.L_x_1) ;  /* 0x0000000108107547 */ /* 0x000fea000b800000 */
[----:B------:R-:W1:Y:S02]  /*0130*/  LDC.64 R2, c[0x0][0x888] ;  /* 0x00022200ff027b82 */ /* 0x000e640000000a00 */
[----:B-1----:R1:W5:Y:S01]  /*0140*/  LDG.E R49, desc[UR46][R2.64] ;  /* 0x0000002e02317981 */ /* 0x002362000c1e1900 */
[----:B------:R-:W-:Y:S01]  /*0150*/  HFMA2 R92, -RZ, RZ, 0, 5.9604644775390625e-08 ;  /* 0x00000001ff5c7431 */ /* 0x000fe200000001ff */
[----:B------:R-:W-:Y:S05]  /*0160*/  BRA `(.L_x_0) ;  /* 0x00000000000c7947 */ /* 0x000fea0003800000 */
.L_x_1:
[----:B------:R-:W1:Y:S01]  /*0170*/  LDCU UR8, c[0x0][0x880] ;  /* 0x00011000ff0877ac */ /* 0x000e620008000800 */
[----:B------:R-:W-:Y:S01]  /*0180*/  HFMA2 R92, -RZ, RZ, 0, 5.9604644775390625e-08 ;  /* 0x00000001ff5c7431 */ /* 0x000fe200000001ff */
[----:B-1----:R-:W-:-:S07]  /*0190*/  MOV R49, UR8 ;  /* 0x0000000800317c02 */ /* 0x002fce0008000f00 */
.L_x_0:
[----:B------:R-:W2:Y:S02]  /*01a0*/  LDCU.64 UR8, c[0x0][0x8b0] ;  /* 0x00011600ff0877ac */ /* 0x000ea40008000a00 */
[----:B--2---:R-:W-:-:S04]  /*01b0*/  UISETP.NE.U32.AND UP0, UPT, UR8, URZ, UPT ;  /* 0x000000ff0800728c */ /* 0x004fc8000bf05070 */
[----:B------:R-:W-:-:S09]  /*01c0*/  UISETP.NE.AND.EX UP0, UPT, UR9, URZ, UPT, UP0 ;  /* 0x000000ff0900728c */ /* 0x000fd2000bf05300 */
[----:B------:R-:W-:Y:S05]  /*01d0*/  BRA.U UP0, `(.L_x_2) ;  /* 0x0000000100247547 */ /* 0x000fea000b800000 */
[----:B------:R-:W2:Y:S02]  /*01e0*/  LDCU.64 UR8, c[0x0][0x8a8] ;  /* 0x00011500ff0877ac */ /* 0x000ea40008000a00 */
[----:B--2---:R-:W-:-:S04]  /*01f0*/  UISETP.NE.U32.AND UP0, UPT, UR8, URZ, UPT ;  /* 0x000000ff0800728c */ /* 0x004fc8000bf05070 */
[----:B------:R-:W-:-:S09]  /*0200*/  UISETP.NE.AND.EX UP0, UPT, UR9, URZ, UPT, UP0 ;  /* 0x000000ff0900728c */ /* 0x000fd2000bf05300 */
[----:B------:R-:W-:Y:S05]  /*0210*/  BRA.U !UP0, `(.L_x_3) ;  /* 0x00000001080c7547 */ /* 0x000fea000b800000 */
[----:B-1----:R-:W1:Y:S02]  /*0220*/  LDC.64 R2, c[0x0][0x8a8] ;  /* 0x00022a00ff027b82 */ /* 0x002e640000000a00 */
[----:B-1----:R2:W5:Y:S01]  /*0230*/  LDG.E R47, desc[UR46][R2.64] ;  /* 0x0000002e022f7981 */ /* 0x002562000c1e1900 */
[----:B------:R-:W-:Y:S05]  /*0240*/  BRA `(.L_x_2) ;  /* 0x0000000000087947 */ /* 0x000fea0003800000 */
.L_x_3:
[----:B------:R-:W2:Y:S02]  /*0250*/  LDCU UR8, c[0x0][0x8a0] ;  /* 0x00011400ff0877ac */ /* 0x000ea40008000800 */
[----:B--2---:R-:W-:Y:S02]  /*0260*/  MOV R47, UR8 ;  /* 0x00000008002f7c02 */ /* 0x004fe40008000f00 */
.L_x_2:
[----:B------:R-:W-:Y:S01]  /*0270*/  IMAD.U32 R0, RZ, RZ, UR10 ;  /* 0x0000000aff007e24 */ /* 0x000fe2000f8e00ff */
[----:B------:R-:W-:Y:S04]  /*0280*/  BSSY.RECONVERGENT B0, `(.L_x_4) ;  /* 0x000000c000007945 */ /* 0x000fe80003800200 */
[C---:B------:R-:W-:Y:S02]  /*0290*/  ISETP.NE.OR P2, PT, R0.reuse, 0x1, !P1 ;  /* 0x000000010000780c */ /* 0x040fe40004f45670 */
[----:B------:R-:W-:-:S11]  /*02a0*/  ISETP.NE.OR P0, PT, R0, 0x3, !P1 ;  /* 0x000000030000780c */ /* 0x000fd60004f05670 */
[----:B------:R-:W-:Y:S05]  /*02b0*/  @P2 BRA `(.L_x_5) ;  /* 0x0000000000202947 */ /* 0x000fea0003800000 */
[----:B------:R-:W3:Y:S02]  /*02c0*/  LDCU.64 UR8, c[0x0][0x348] ;  /* 0x00006900ff0877ac */ /* 0x000ee40008000a00 */
[----:B---3--:R-:W-:Y:S02]  /*02d0*/  UIADD3 UR12, UP1, UPT, UR8, 0x80, URZ ;  /* 0x00000080080c7890 */ /* 0x008fe4000ff3e0ff */
[----:B------:R-:W-:Y:S02]  /*02e0*/  UIADD3 UR8, UP0, UPT, UR8, 0x180, URZ ;  /* 0x0000018008087890 */ /* 0x000fe4000ff1e0ff */
[----:B------:R-:W-:Y:S02]  /*02f0*/  UIADD3.X UR13, UPT, UPT, URZ, UR9, URZ, UP1, !UPT ;  /* 0x00000009ff0d7290 */ /* 0x000fe40008ffe4ff */
[----:B------:R-:W-:-:S07]  /*0300*/  UIADD3.X UR9, UPT, UPT, URZ, UR9, URZ, UP0, !UPT ;  /* 0x00000009ff097290 */ /* 0x000fce00087fe4ff */
[----:B------:R3:W-:Y:S02]  /*0310*/  UTMACCTL.PF [UR12] ;  /* 0x000000000c0079b9 */ /* 0x0007e40008040000 */
[----:B------:R3:W-:Y:S02]  /*0320*/  UTMACCTL.PF [UR8] ;  /* 0x00000000080079b9 */ /* 0x0007e40008040000 */
[----:B---3--:R-:W-:Y:S01]  /*0330*/  NOP ;  /* 0x0000000000007918 */ /* 0x008fe20000000000 */
.L_x_5:
[----:B------:R-:W-:Y:S05]  /*0340*/  BSYNC.RECONVERGENT B0 ;  /* 0x0000000000007941 */ /* 0x000fea0003800200 */
.L_x_4:
[----:B------:R-:W-:Y:S04]  /*0350*/  BSSY.RECONVERGENT B0, `(.L_x_6) ;  /* 0x000000a000007945 */ /* 0x000fe80003800200 */
        /* <DEDUP_REMOVED lines=9> */
.L_x_7:
[----:B------:R-:W-:Y:S05]  /*03f0*/  BSYNC.RECONVERGENT B0 ;  /* 0x0000000000007941 */ /* 0x000fea0003800200 */
.L_x_6:
[----:B------:R-:W3:Y:S01]  /*0400*/  LDCU.64 UR8, c[0x0][0x888] ;  /* 0x00011100ff0877ac */ /* 0x000ee20008000a00 */
[----:B------:R-:W-:Y:S02]  /*0410*/  UISETP.EQ.U32.AND UP1, UPT, UR6, URZ, UPT ;  /* 0x000000ff0600728c */ /* 0x000fe4000bf22070 */
[----:B------:R-:W-:Y:S02]  /*0420*/  UPLOP3.LUT UP5, UPT, UPT, UPT, UPT, 0x80, 0x8 ;  /* 0x000000000008789c */ /* 0x000fe40003faf070 */
[----:B---3--:R-:W-:-:S04]  /*0430*/  UISETP.NE.U32.AND UP0, UPT, UR8, URZ, UPT ;  /* 0x000000ff0800728c */ /* 0x008fc8000bf05070 */
[----:B------:R-:W-:-:S04]  /*0440*/  UISETP.NE.AND.EX UP0, UPT, UR9, URZ, UPT, UP0 ;  /* 0x000000ff0900728c */ /* 0x000fc8000bf05300 */
[----:B------:R-:W-:-:S04]  /*0450*/  UISETP.EQ.OR.EX UP2, UPT, UR7, URZ, !UP0, UP1 ;  /* 0x000000ff0700728c */ /* 0x000fc8000c742710 */
[----:B------:R-:W-:-:S05]  /*0460*/  UP2UR UR50, UPR, URZ, 0x4 ;  /* 0x00000004ff327883 */ /* 0x000fca0008000000 */
[----:B------:R-:W-:Y:S07]  /*0470*/  BRA.U !UP2, `(.L_x_8) ;  /* 0x000000010a207547 */ /* 0x000fee000b800000 */
[----:B------:R-:W-:Y:S01]  /*0480*/  UISETP.NE.U32.AND UP2, UPT, UR6, URZ, UPT ;  /* 0x000000ff0600728c */ /* 0x000fe2000bf45070 */
[----:B-----5:R-:W-:Y:S01]  /*0490*/  FSETP.NEU.AND P0, PT, R49, RZ, PT ;  /* 0x000000ff3100720b */ /* 0x020fe20003f0d000 */
[----:B------:R-:W-:Y:S02]  /*04a0*/  USEL UR6, URZ, 0xffffffff, UP0 ;  /* 0xffffffffff067887 */ /* 0x000fe40008000000 */
[----:B------:R-:W-:-:S10]  /*04b0*/  UISETP.NE.AND.EX UP2, UPT, UR7, URZ, UPT, UP2 ;  /* 0x000000ff0700728c */ /* 0x000fd4000bf45320 */
[----:B------:R-:W-:Y:S01]  /*04c0*/  VOTEU.ANY UP1, P0 ;  /* 0x0000000000ff7886 */ /* 0x000fe20000020100 */
[----:B------:R-:W-:-:S04]  /*04d0*/  @!UP2 USEL UR6, URZ, 0xffffffff, UP1 ;  /* 0xffffffffff06a887 */ /* 0x000fc80008800000 */
[----:B------:R-:W-:-:S04]  /*04e0*/  ULOP3.LUT UR6, UR6, 0x1, URZ, 0xc0, !UPT ;  /* 0x0000000106067892 */ /* 0x000fc8000f8ec0ff */
[----:B------:R-:W-:-:S11]  /*04f0*/  UISETP.NE.U32.AND UP5, UPT, UR6, 0x1, UPT ;  /* 0x000000010600788c */ /* 0x000fd6000bfa5070 */
.L_x_8:
[----:B------:R-:W3:Y:S01]  /*0500*/  SHFL.IDX PT, R0, R96, RZ, 0x1f ;  /* 0x00001fff60007589 */ /* 0x000ee200000e0000 */
[----:B------:R-:W-:-:S04]  /*0510*/  UISETP.NE.AND UP1, UPT, UR10, 0x2, UPT ;  /* 0x000000020a00788c */ /* 0x000fc8000bf25270 */
[----:B------:R-:W-:Y:S02]  /*0520*/  UISETP.EQ.AND UP2, UPT, UR5, URZ, !UP1 ;  /* 0x000000ff0500728c */ /* 0x000fe4000cf42270 */
[----:B------:R-:W-:-:S04]  /*0530*/  USEL UR6, URZ, 0x1, UP1 ;  /* 0x00000001ff067887 */ /* 0x000fc80008800000 */
[----:B------:R-:W-:Y:S02]  /*0540*/  PLOP3.LUT P5, PT, P1, PT, UP2, 0x80, 0x8 ;  /* 0x000000000008781c */ /* 0x000fe40000faf028 */
[----:B---3--:R-:W-:-:S13]  /*0550*/  ISETP.NE.AND P0, PT, R0, RZ, PT ;  /* 0x000000ff0000720c */ /* 0x008fda0003f05270 */
[----:B------:R-:W-:Y:S05]  /*0560*/  @P0 BRA `(.L_x_9) ;  /* 0x0000000000640947 */ /* 0x000fea0003800000 */
[----:B------:R-:W-:Y:S01]  /*0570*/  UMOV UR8, 0x400 ;  /* 0x0000040000087882 */ /* 0x000fe20000000000 */
[----:B------:R-:W-:Y:S01]  /*0580*/  UMOV UR7, 0x1 ;  /* 0x0000000100077882 */ /* 0x000fe20000000000 */
[----:B------:R-:W-:Y:S02]  /*0590*/  ULEA UR8, UR37, UR8, 0x18 ;  /* 0x0000000825087291 */ /* 0x000fe4000f8ec0ff */
[----:B------:R-:W-:-:S04]  /*05a0*/  UIADD3 UR12, UPT, UPT, -UR7, 0x100000, URZ ;  /* 0x00100000070c7890 */ /* 0x000fc8000fffe1ff */
[----:B------:R-:W-:Y:S02]  /*05b0*/  USHF.L.U32 UR13, UR12, 0xb, URZ ;  /* 0x0000000b0c0d7899 */ /* 0x000fe400080006ff */
[----:B------:R-:W-:Y:S01]  /*05c0*/  USHF.L.U32 UR12, UR12, 0x1, URZ ;  /* 0x000000010c0c7899 */ /* 0x000fe200080006ff */
[----:B------:R-:W-:Y:S01]  /*05d0*/  ELECT P0, URZ, PT ;  /* 0x0000000000ff782f */ /* 0x000fe20003800000 */
[----:B------:R-:W3:Y:S10]  /*05e0*/  FENCE.VIEW.ASYNC.S ;  /* 0x00000000000073c6 */ /* 0x000ef40000000000 */
[----:B---3--:R3:W4:Y:S01]  /*05f0*/  SYNCS.EXCH.64 URZ, [UR8], UR12 ;  /* 0x0000000c08ff75b2 */ /* 0x0087220008000100 */
[----:B------:R3:W1:Y:S01]  /*0600*/  SYNCS.EXCH.64 URZ, [UR8+0x40], UR12 ;  /* 0x0000400c08ff75b2 */ /* 0x0006620008000100 */
        /* <DEDUP_REMOVED lines=13> */
[----:B------:R3:W1:Y:S02]  /*06e0*/  SYNCS.EXCH.64 URZ, [UR8+0x78], UR12 ;  /* 0x0000780c08ff75b2 */ /* 0x0006640008000100 */
[----:B---3--:R-:W-:Y:S01]  /*06f0*/  NOP ;  /* 0x0000000000007918 */ /* 0x008fe20000000000 */
.L_x_9:
[----:B------:R-:W3:Y:S01]  /*0700*/  SHFL.IDX PT, R0, R96, RZ, 0x1f ;  /* 0x00001fff60007589 */ /* 0x000ee200000e0000 */
[----:B------:R-:W-:Y:S01]  /*0710*/  NOP ;  /* 0x0000000000007918 */ /* 0x000fe20000000000 */
[----:B---3--:R-:W-:-:S13]  /*0720*/  ISETP.NE.AND P0, PT, R0, 0x1, PT ;  /* 0x000000010000780c */ /* 0x008fda0003f05270 */
[----:B------:R-:W-:Y:S05]  /*0730*/  @P0 BRA `(.L_x_10) ;  /* 0x0000000000540947 */ /* 0x000fea0003800000 */
[----:B------:R-:W-:Y:S01]  /*0740*/  UMOV UR9, 0x400 ;  /* 0x0000040000097882 */ /* 0x000fe20000000000 */
[----:B------:R-:W-:Y:S01]  /*0750*/  UMOV UR8, 0x20 ;  /* 0x0000002000087882 */ /* 0x000fe20000000000 */
[----:B------:R-:W-:Y:S01]  /*0760*/  UMOV UR7, 0x80 ;  /* 0x0000008000077882 */ /* 0x000fe20000000000 */
[----:B------:R-:W-:Y:S02]  /*0770*/  ULEA UR9, UR37, UR9, 0x18 ;  /* 0x0000000925097291 */ /* 0x000fe4000f8ec0ff */
[----:B------:R-:W-:-:S04]  /*0780*/  UIADD3 UR12, UPT, UPT, -UR8, 0x100000, URZ ;  /* 0x00100000080c7890 */ /* 0x000fc8000fffe1ff */
[----:B------:R-:W-:Y:S02]  /*0790*/  USHF.L.U32 UR13, UR12, 0xb, URZ ;  /* 0x0000000b0c0d7899 */ /* 0x000fe400080006ff */
[----:B------:R-:W-:Y:S02]  /*07a0*/  USHF.L.U32 UR12, UR12, 0x1, URZ ;  /* 0x000000010c0c7899 */ /* 0x000fe400080006ff */
[----:B------:R-:W-:-:S04]  /*07b0*/  UIADD3 UR14, UPT, UPT, -UR7, 0x100000, URZ ;  /* 0x00100000070e7890 */ /* 0x000fc8000fffe1ff */
[----:B------:R-:W-:Y:S02]  /*07c0*/  USHF.L.U32 UR15, UR14, 0xb, URZ ;  /* 0x0000000b0e0f7899 */ /* 0x000fe400080006ff */
[----:B------:R-:W-:Y:S01]  /*07d0*/  USHF.L.U32 UR14, UR14, 0x1, URZ ;  /* 0x000000010e0e7899 */ /* 0x000fe200080006ff */
[----:B------:R-:W-:Y:S01]  /*07e0*/  ELECT P0, URZ, PT ;  /* 0x0000000000ff782f */ /* 0x000fe20003800000 */
[----:B------:R-:W3:Y:S02]  /*07f0*/  FENCE.VIEW.ASYNC.S ;  /* 0x00000000000073c6 */ /* 0x000ee40000000000 */
[----:B---3--:R3:W1:Y:S08]  /*0800*/  SYNCS.EXCH.64 URZ, [UR9+0x80], UR12 ;  /* 0x0000800c09ff75b2 */ /* 0x0086700008000100 */
[----:B------:R3:W1:Y:S01]  /*0810*/  SYNCS.EXCH.64 URZ, [UR9+0xa0], UR14 ;  /* 0x0000a00e09ff75b2 */ /* 0x0006620008000100 */
[----:B------:R3:W1:Y:S01]  /*0820*/  SYNCS.EXCH.64 URZ, [UR9+0x88], UR12 ;  /* 0x0000880c09ff75b2 */ /* 0x0006620008000100 */
[----:B------:R3:W1:Y:S01]  /*0830*/  SYNCS.EXCH.64 URZ, [UR9+0xa8], UR14 ;  /* 0x0000a80e09ff75b2 */ /* 0x0006620008000100 */
[----:B------:R3:W1:Y:S01]  /*0840*/  SYNCS.EXCH.64 URZ, [UR9+0x90], UR12 ;  /* 0x0000900c09ff75b2 */ /* 0x0006620008000100 */
[----:B------:R3:W1:Y:S01]  /*0850*/  SYNCS.EXCH.64 URZ, [UR9+0xb0], UR14 ;  /* 0x0000b00e09ff75b2 */ /* 0x0006620008000100 */
[----:B------:R3:W1:Y:S01]  /*0860*/  SYNCS.EXCH.64 URZ, [UR9+0x98], UR12 ;  /* 0x0000980c09ff75b2 */ /* 0x0006620008000100 */
[----:B------:R3:W1:Y:S01]  /*0870*/  SYNCS.EXCH.64 URZ, [UR9+0xb8], UR14 ;  /* 0x0000b80e09ff75b2 */ /* 0x0006620008000100 */
[----:B------:R-:W-:Y:S01]  /*0880*/  NOP ;  /* 0x0000000000007918 */ /* 0x000fe20000000000 */
.L_x_10:
[----:B------:R-:W2:Y:S01]  /*0890*/  SHFL.IDX PT, R0, R96, RZ, 0x1f ;  /* 0x00001fff60007589 */ /* 0x000ea200000e0000 */
[----:B------:R-:W-:Y:S01]  /*08a0*/  NOP ;  /* 0x0000000000007918 */ /* 0x000fe20000000000 */
[----:B--2---:R-:W-:-:S13]  /*08b0*/  ISETP.NE.AND P0, PT, R0, 0x3, PT ;  /* 0x000000030000780c */ /* 0x004fda0003f05270 */
[----:B------:R-:W-:Y:S05]  /*08c0*/  @P0 BRA `(.L_x_11) ;  /* 0x00000000002c0947 */ /* 0x000fea0003800000 */
[----:B------:R-:W-:Y:S01]  /*08d0*/  UMOV UR8, 0x400 ;  /* 0x0000040000087882 */ /* 0x000fe20000000000 */
[----:B------:R-:W-:Y:S01]  /*08e0*/  UMOV UR7, 0x20 ;  /* 0x0000002000077882 */ /* 0x000fe20000000000 */
[----:B------:R-:W-:Y:S02]  /*08f0*/  ULEA UR8, UR37, UR8, 0x18 ;  /* 0x0000000825087291 */ /* 0x000fe4000f8ec0ff */
[----:B---3--:R-:W-:-:S04]  /*0900*/  UIADD3 UR12, UPT, UPT, -UR7, 0x100000, URZ ;  /* 0x00100000070c7890 */ /* 0x008fc8000fffe1ff */
[----:B------:R-:W-:Y:S02]  /*0910*/  USHF.L.U32 UR13, UR12, 0xb, URZ ;  /* 0x0000000b0c0d7899 */ /* 0x000fe400080006ff */
[----:B------:R-:W-:Y:S01]  /*0920*/  USHF.L.U32 UR12, UR12, 0x1, URZ ;  /* 0x000000010c0c7899 */ /* 0x000fe200080006ff */
[----:B------:R-:W-:Y:S01]  /*0930*/  ELECT P0, URZ, PT ;  /* 0x0000000000ff782f */ /* 0x000fe20003800000 */
[----:B------:R-:W2:Y:S10]  /*0940*/  FENCE.VIEW.ASYNC.S ;  /* 0x00000000000073c6 */ /* 0x000eb40000000000 */
[----:B--2---:R2:W3:Y:S01]  /*0950*/  SYNCS.EXCH.64 URZ, [UR8+0xc0], UR12 ;  /* 0x0000c00c08ff75b2 */ /* 0x0044e20008000100 */
[----:B------:R2:W1:Y:S01]  /*0960*/  SYNCS.EXCH.64 URZ, [UR8+0xc8], UR12 ;  /* 0x0000c80c08ff75b2 */ /* 0x0004620008000100 */
[----:B------:R-:W-:Y:S01]  /*0970*/  NOP ;  /* 0x0000000000007918 */ /* 0x000fe20000000000 */
.L_x_11:
[----:B------:R-:W4:Y:S01]  /*0980*/  SHFL.IDX PT, R0, R96, RZ, 0x1f ;  /* 0x00001fff60007589 */ /* 0x000f2200000e0000 */
[----:B------:R-:W-:Y:S01]  /*0990*/  NOP ;  /* 0x0000000000007918 */ /* 0x000fe20000000000 */
[----:B----4-:R-:W-:-:S13]  /*09a0*/  ISETP.NE.AND P0, PT, R0, 0x4, PT ;  /* 0x000000040000780c */ /* 0x010fda0003f05270 */
[----:B------:R-:W-:Y:S05]  /*09b0*/  @P0 BRA `(.L_x_12) ;  /* 0x0000000000480947 */ /* 0x000fea0003800000 */
[----:B---3--:R-:W-:Y:S01]  /*09c0*/  UMOV UR9, 0x1e0 ;  /* 0x000001e000097882 */ /* 0x008fe20000000000 */
[----:B--2---:R-:W-:Y:S01]  /*09d0*/  UMOV UR8, 0x400 ;  /* 0x0000040000087882 */ /* 0x004fe20000000000 */
[----:B------:R-:W-:Y:S01]  /*09e0*/  USEL UR9, UR9, 0x1a0, UP5 ;  /* 0x000001a009097887 */ /* 0x000fe2000a800000 */
        /* <DEDUP_REMOVED lines=9> */
[----:B------:R-:W2:Y:S02]  /*0a80*/  FENCE.VIEW.ASYNC.S ;  /* 0x00000000000073c6 */ /* 0x000ea40000000000 */
[----:B--2---:R4:W2:Y:S08]  /*0a90*/  SYNCS.EXCH.64 URZ, [UR8+0xd0], UR12 ;  /* 0x0000d00c08ff75b2 */ /* 0x0048b00008000100 */
[----:B------:R4:W3:Y:S01]  /*0aa0*/  SYNCS.EXCH.64 URZ, [UR8+0xe0], UR14 ;  /* 0x0000e00e08ff75b2 */ /* 0x0008e20008000100 */
[----:B------:R4:W1:Y:S01]  /*0ab0*/  SYNCS.EXCH.64 URZ, [UR8+0xd8], UR12 ;  /* 0x0000d80c08ff75b2 */ /* 0x0008620008000100 */
[----:B------:R4:W1:Y:S02]  /*0ac0*/  SYNCS.EXCH.64 URZ, [UR8+0xe8], UR14 ;  /* 0x0000e80e08ff75b2 */ /* 0x0008640008000100 */
[----:B----4-:R-:W-:Y:S01]  /*0ad0*/  NOP ;  /* 0x0000000000007918 */ /* 0x010fe20000000000 */
.L_x_12:
[----:B------:R-:W4:Y:S01]  /*0ae0*/  SHFL.IDX PT, R0, R96, RZ, 0x1f ;  /* 0x00001fff60007589 */ /* 0x000f2200000e0000 */
[----:B------:R-:W-:Y:S01]  /*0af0*/  NOP ;  /* 0x0000000000007918 */ /* 0x000fe20000000000 */
[----:B----4-:R-:W-:-:S13]  /*0b00*/  ISETP.NE.AND P0, PT, R0, 0x5, PT ;  /* 0x000000050000780c */ /* 0x010fda0003f05270 */
[----:B------:R-:W-:Y:S05]  /*0b10*/  @P0 BRA `(.L_x_13) ;  /* 0x0000000000540947 */ /* 0x000fea0003800000 */
[----:B---3--:R-:W-:Y:S01]  /*0b20*/  UMOV UR9, 0x400 ;  /* 0x0000040000097882 */ /* 0x008fe20000000000 */
[----:B--2---:R-:W-:Y:S01]  /*0b30*/  UMOV UR8, 0x1 ;  /* 0x0000000100087882 */ /* 0x004fe20000000000 */
        /* <DEDUP_REMOVED lines=13> */
[----:B------:R4:W1:Y:S01]  /*0c10*/  SYNCS.EXCH.64 URZ, [UR9+0x118], UR14 ;  /* 0x0001180e09ff75b2 */ /* 0x0008620008000100 */
[----:B------:R4:W1:Y:S01]  /*0c20*/  SYNCS.EXCH.64 URZ, [UR9+0x100], UR12 ;  /* 0x0001000c09ff75b2 */ /* 0x0008620008000100 */
[----:B------:R4:W1:Y:S01]  /*0c30*/  SYNCS.EXCH.64 URZ, [UR9+0x120], UR14 ;  /* 0x0001200e09ff75b2 */ /* 0x0008620008000100 */
[----:B------:R4:W1:Y:S01]  /*0c40*/  SYNCS.EXCH.64 URZ, [UR9+0x108], UR12 ;  /* 0x0001080c09ff75b2 */ /* 0x0008620008000100 */
[----:B------:R4:W1:Y:S02]  /*0c50*/  SYNCS.EXCH.64 URZ, [UR9+0x128], UR14 ;  /* 0x0001280e09ff75b2 */ /* 0x0008640008000100 */
[----:B----4-:R-:W-:Y:S01]  /*0c60*/  NOP ;  /* 0x0000000000007918 */ /* 0x010fe20000000000 */
.L_x_13:
[----:B------:R-:W4:Y:S01]  /*0c70*/  SHFL.IDX PT, R0, R96, RZ, 0x1f ;  /* 0x00001fff60007589 */ /* 0x000f2200000e0000 */
[----:B------:R-:W-:Y:S01]  /*0c80*/  ISETP.NE.OR P1, PT, RZ, UR10, !P1 ;  /* 0x0000000aff007c0c */ /* 0x000fe2000cf25670 */
[----:B------:R-:W-:Y:S01]  /*0c90*/  NOP ;  /* 0x0000000000007918 */ /* 0x000fe20000000000 */
[----:B----4-:R-:W-:-:S13]  /*0ca0*/  ISETP.NE.AND P0, PT, R0, 0x3, PT ;  /* 0x000000030000780c */ /* 0x010fda0003f05270 */
[----:B------:R-:W-:Y:S05]  /*0cb0*/  @P0 BRA `(.L_x_14) ;  /* 0x0000000000340947 */ /* 0x000fea0003800000 */
[----:B--2---:R-:W-:Y:S01]  /*0cc0*/  UMOV UR8, 0x400 ;  /* 0x0000040000087882 */ /* 0x004fe20000000000 */
[----:B------:R-:W-:Y:S01]  /*0cd0*/  UMOV UR7, 0x20 ;  /* 0x0000002000077882 */ /* 0x000fe20000000000 */
[----:B------:R-:W-:Y:S02]  /*0ce0*/  ULEA UR8, UR37, UR8, 0x18 ;  /* 0x0000000825087291 */ /* 0x000fe4000f8ec0ff */
[----:B---3--:R-:W-:-:S04]  /*0cf0*/  UIADD3 UR12, UPT, UPT, -UR7, 0x100000, URZ ;  /* 0x00100000070c7890 */ /* 0x008fc8000fffe1ff */
[----:B------:R-:W-:Y:S02]  /*0d00*/  USHF.L.U32 UR13, UR12, 0xb, URZ ;  /* 0x0000000b0c0d7899 */ /* 0x000fe400080006ff */
[----:B------:R-:W-:Y:S01]  /*0d10*/  USHF.L.U32 UR12, UR12, 0x1, URZ ;  /* 0x000000010c0c7899 */ /* 0x000fe200080006ff */
[----:B------:R-:W-:Y:S01]  /*0d20*/  ELECT P0, URZ, PT ;  /* 0x0000000000ff782f */ /* 0x000fe20003800000 */
[----:B------:R-:W2:Y:S10]  /*0d30*/  FENCE.VIEW.ASYNC.S ;  /* 0x00000000000073c6 */ /* 0x000eb40000000000 */
[----:B--2---:R4:W2:Y:S01]  /*0d40*/  SYNCS.EXCH.64 URZ, [UR8+0x130], UR12 ;  /* 0x0001300c08ff75b2 */ /* 0x0048a20008000100 */
[----:B------:R4:W3:Y:S01]  /*0d50*/  SYNCS.EXCH.64 URZ, [UR8+0x140], UR12 ;  /* 0x0001400c08ff75b2 */ /* 0x0008e20008000100 */
[----:B------:R4:W1:Y:S01]  /*0d60*/  SYNCS.EXCH.64 URZ, [UR8+0x138], UR12 ;  /* 0x0001380c08ff75b2 */ /* 0x0008620008000100 */
[----:B------:R4:W1:Y:S02]  /*0d70*/  SYNCS.EXCH.64 URZ, [UR8+0x148], UR12 ;  /* 0x0001480c08ff75b2 */ /* 0x0008640008000100 */
[----:B----4-:R-:W-:Y:S01]  /*0d80*/  NOP ;  /* 0x0000000000007918 */ /* 0x010fe20000000000 */
.L_x_14:
[----:B------:R-:W-:Y:S01]  /*0d90*/  VOTEU.ALL UP1, P1 ;  /* 0x0000000000ff7886 */ /* 0x000fe20000820000 */
[----:B--2---:R-:W2:Y:S01]  /*0da0*/  LDCU UR8, c[0x0][0x36c] ;  /* 0x00006d80ff0877ac */ /* 0x004ea20008000800 */
[----:B------:R-:W-:Y:S01]  /*0db0*/  NOP ;  /* 0x0000000000007918 */ /* 0x000fe20000000000 */
[----:B------:R-:W-:Y:S01]  /*0dc0*/  LOP3.LUT R10, R105, 0x1f, RZ, 0xc0, !PT ;  /* 0x0000001f690a7812 */ /* 0x000fe200078ec0ff */
[----:B---3--:R-:W-:Y:S01]  /*0dd0*/  UMOV UR12, 0x20 ;  /* 0x00000020000c7882 */ /* 0x008fe20000000000 */
[----:B------:R-:W-:Y:S01]  /*0de0*/  @!UP1 UMOV UR7, 0x400 ;  /* 0x0000040000079882 */ /* 0x000fe20000000000 */
[----:B------:R-:W-:-:S04]  /*0df0*/  @!UP1 UIADD3 UR12, UPT, UPT, -UR12, 0x100000, URZ ;  /* 0x001000000c0c9890 */ /* 0x000fc8000fffe1ff */
[----:B------:R-:W-:Y:S02]  /*0e00*/  @!UP1 USHF.L.U32 UR13, UR12, 0xb, URZ ;  /* 0x0000000b0c0d9899 */ /* 0x000fe400080006ff */
[----:B------:R-:W-:Y:S02]  /*0e10*/  @!UP1 USHF.L.U32 UR12, UR12, 0x1, URZ ;  /* 0x000000010c0c9899 */ /* 0x000fe400080006ff */
[----:B------:R-:W-:Y:S01]  /*0e20*/  @!UP1 ULEA UR7, UR37, UR7, 0x18 ;  /* 0x0000000725079291 */ /* 0x000fe2000f8ec0ff */
[----:B------:R-:W-:Y:S01]  /*0e30*/  VOTEU.ALL UP1, P1 ;  /* 0x0000000000ff7886 */ /* 0x000fe20000820000 */
[----:B------:R-:W-:Y:S01]  /*0e40*/  UISETP.NE.AND UP4, UPT, UR10, URZ, UPT ;  /* 0x000000ff0a00728c */ /* 0x000fe2000bf85270 */
[----:B------:R-:W3:Y:S09]  /*0e50*/  FENCE.VIEW.ASYNC.S ;  /* 0x00000000000073c6 */ /* 0x000ef20000000000 */
[----:B---3--:R3:W4:Y:S01]  /*0e60*/  @!UP1 SYNCS.EXCH.64 URZ, [UR7+0x150], UR12 ;  /* 0x0001500c07ff95b2 */ /* 0x0087220008000100 */
[----:B--2---:R-:W-:-:S09]  /*0e70*/  UISETP.EQ.U32.AND UP1, UPT, UR8, 0x1, UPT ;  /* 0x000000010800788c */ /* 0x004fd2000bf22070 */
[----:B------:R-:W-:Y:S05]  /*0e80*/  BRA.U !UP1, `(.L_x_15) ;  /* 0x0000000109087547 */ /* 0x000fea000b800000 */
[----:B-1--4-:R-:W-:Y:S01]  /*0e90*/  UCGABAR_ARV ;  /* 0x00000000000079c7 */ /* 0x012fe20008000000 */
[----:B------:R-:W-:Y:S05]  /*0ea0*/  BRA `(.L_x_16) ;  /* 0x0000000000047947 */ /* 0x000fea0003800000 */
.L_x_15:
[----:B-1--4-:R-:W-:Y:S01]  /*0eb0*/  NOP ;  /* 0x0000000000007918 */ /* 0x012fe20000000000 */
.L_x_16:
[----:B------:R-:W1:Y:S01]  /*0ec0*/  S2R R15, SR_CTAID.Y ;  /* 0x00000000000f7919 */ /* 0x000e620000002600 */
[----:B------:R-:W-:-:S05]  /*0ed0*/  CS2R.32 R91, SR_CgaSize ;  /* 0x00000000005b7805 */ /* 0x000fca0000008a00 */
[----:B------:R-:W-:-:S05]  /*0ee0*/  IMAD R91, R91, -0xa0, RZ ;  /* 0xffffff605b5b7824 */ /* 0x000fca00078e02ff */
[----:B---3--:R-:W-:-:S14]  /*0ef0*/  R2UR UR7, R91 ;  /* 0x000000005b0772ca */ /* 0x008fdc00000e0000 */
[----:B------:R-:W2:Y:S01]  /*0f00*/  LDCU UR7, c[0x0][UR7+0x2b4] ;  /* 0x00005680070777ac */ /* 0x000ea20008000800 */
[----:B------:R-:W-:-:S05]  /*0f10*/  CS2R.32 R0, SR_CgaSize ;  /* 0x0000000000007805 */ /* 0x000fca0000008a00 */
[----:B------:R-:W-:-:S06]  /*0f20*/  IMAD R0, R0, -0xa0, RZ ;  /* 0xffffff6000007824 */ /* 0x000fcc00078e02ff */
[----:B------:R-:W3:Y:S01]  /*0f30*/  LDC R0, c[0x0][R0+0x2a4] ;  /* 0x0000a90000007b82 */ /* 0x000ee20000000800 */
[----:B------:R-:W-:Y:S01]  /*0f40*/  PRMT R8, RZ, 0x7610, R8 ;  /* 0x00007610ff087816 */ /* 0x000fe20000000008 */
[----:B------:R-:W4:Y:S01]  /*0f50*/  S2R R9, SR_CTAID.X ;  /* 0x0000000000097919 */ /* 0x000f220000002500 */
[----:B------:R-:W-:-:S05]  /*0f60*/  CS2R.32 R91, SR_CgaSize ;  /* 0x00000000005b7805 */ /* 0x000fca0000008a00 */
[----:B------:R-:W-:-:S05]  /*0f70*/  IMAD R91, R91, -0xa0, RZ ;  /* 0xffffff605b5b7824 */ /* 0x000fca00078e02ff */
[----:B------:R-:W-:-:S14]  /*0f80*/  R2UR UR8, R91 ;  /* 0x000000005b0872ca */ /* 0x000fdc00000e0000 */
[----:B------:R-:W3:Y:S01]  /*0f90*/  LDCU UR8, c[0x0][UR8+0x2b0] ;  /* 0x00005600080877ac */ /* 0x000ee20008000800 */
[----:B------:R-:W-:Y:S01]  /*0fa0*/  UISETP.NE.AND UP2, UPT, UR10, 0x2, UPT ;  /* 0x000000020a00788c */ /* 0x000fe2000bf45270 */
[----:B------:R-:W2:Y:S01]  /*0fb0*/  LDC R11, c[0x0][0xb24] ;  /* 0x0002c900ff0b7b82 */ /* 0x000ea20000000800 */
[----:B------:R-:W-:-:S05]  /*0fc0*/  CS2R.32 R2, SR_CgaSize ;  /* 0x0000000000027805 */ /* 0x000fca0000008a00 */
[----:B------:R-:W-:-:S06]  /*0fd0*/  IMAD R2, R2, -0xa0, RZ ;  /* 0xffffff6002027824 */ /* 0x000fcc00078e02ff */
[----:B------:R-:W3:Y:S08]  /*0fe0*/  LDC R2, c[0x0][R2+0x2a0] ;  /* 0x0000a80002027b82 */ /* 0x000ef00000000800 */
[----:B------:R-:W3:Y:S01]  /*0ff0*/  LDC R40, c[0x0][0xb24] ;  /* 0x0002c900ff287b82 */ /* 0x000ee20000000800 */
[----:B-1----:R-:W-:-:S07]  /*1000*/  I2FP.F32.U32 R90, R15 ;  /* 0x0000000f005a7245 */ /* 0x002fce0000201000 */
[----:B------:R-:W1:Y:S01]  /*1010*/  S2UR UR36, SR_CTAID.Z ;  /* 0x00000000002479c3 */ /* 0x000e620000002700 */
[----:B--2---:R-:W-:Y:S01]  /*1020*/  ISETP.GE.AND P0, PT, R11, 0x1, PT ;  /* 0x000000010b00780c */ /* 0x004fe20003f06270 */
[----:B----4-:R-:W-:Y:S01]  /*1030*/  IMAD.MOV.U32 R14, RZ, RZ, R9 ;  /* 0x000000ffff0e7224 */ /* 0x010fe200078e0009 */
[----:B------:R-:W-:Y:S01]  /*1040*/  I2FP.F32.U32 R91, R9 ;  /* 0x00000009005b7245 */ /* 0x000fe20000201000 */
[----:B------:R-:W-:Y:S01]  /*1050*/  FMUL R90, R90, UR7 ;  /* 0x000000075a5a7c20 */ /* 0x000fe20008400000 */
[----:B------:R-:W2:Y:S03]  /*1060*/  LDCU UR7, c[0x0][0xb30] ;  /* 0x00016600ff0777ac */ /* 0x000ea60008000800 */
[----:B---3--:R-:W-:Y:S02]  /*1070*/  FMUL R91, R91, UR8 ;  /* 0x000000085b5b7c20 */ /* 0x008fe40008400000 */
[----:B------:R-:W3:Y:S08]  /*1080*/  F2I.U32.TRUNC.NTZ R90, R90 ;  /* 0x0000005a005a7305 */ /* 0x000ef0000020f000 */
[----:B------:R-:W4:Y:S01]  /*1090*/  F2I.U32.TRUNC.NTZ R91, R91 ;  /* 0x0000005b005b7305 */ /* 0x000f22000020f000 */
[----:B--2---:R-:W-:Y:S01]  /*10a0*/  UISETP.NE.AND UP3, UPT, UR7, 0x1, UPT ;  /* 0x000000010700788c */ /* 0x004fe2000bf65270 */
[----:B---3--:R-:W-:-:S05]  /*10b0*/  IADD3 R90, PT, PT, -R90, RZ, RZ ;  /* 0x000000ff5a5a7210 */ /* 0x008fca0007ffe1ff */
[----:B------:R-:W-:Y:S01]  /*10c0*/  IMAD R90, R0, R90, R15 ;  /* 0x0000005a005a7224 */ /* 0x000fe200078e020f */
[----:B------:R-:W-:Y:S01]  /*10d0*/  PRMT R0, RZ, 0x7610, R0 ;  /* 0x00007610ff007816 */ /* 0x000fe20000000000 */
[----:B----4-:R-:W-:-:S04]  /*10e0*/  IMAD.MOV R91, RZ, RZ, -R91 ;  /* 0x000000ffff5b7224 */ /* 0x010fc800078e0a5b */
[----:B------:R-:W-:Y:S01]  /*10f0*/  IMAD R91, R2, R91, R9 ;  /* 0x0000005b025b7224 */ /* 0x000fe200078e0209 */
[----:B-1----:R-:W-:Y:S06]  /*1100*/  BRA.U UP4, `(.L_x_17) ;  /* 0x0000000104247547 */ /* 0x002fec000b800000 */
[----:B------:R-:W-:Y:S01]  /*1110*/  ISETP.NE.AND P1, PT, R90, RZ, PT ;  /* 0x000000ff5a00720c */ /* 0x000fe20003f25270 */
[----:B------:R-:W-:Y:S01]  /*1120*/  IMAD.MOV.U32 R0, RZ, RZ, 0x3 ;  /* 0x00000003ff007424 */ /* 0x000fe200078e00ff */
[C---:B------:R-:W-:Y:S02]  /*1130*/  LOP3.LUT R2, R91.reuse, 0xfffffffe, RZ, 0xc0, !PT ;  /* 0xfffffffe5b027812 */ /* 0x040fe400078ec0ff */
[----:B------:R-:W-:Y:S02]  /*1140*/  ISETP.LT.U32.OR P1, PT, R91, 0x2, !P1 ;  /* 0x000000025b00780c */ /* 0x000fe40004f21470 */
[----:B------:R-:W-:Y:S02]  /*1150*/  SHF.L.U32 R0, R0, R2, RZ ;  /* 0x0000000200007219 */ /* 0x000fe400000006ff */
[----:B------:R-:W-:Y:S02]  /*1160*/  SEL R4, RZ, 0x1, !P1 ;  /* 0x00000001ff047807 */ /* 0x000fe40004800000 */
[----:B------:R-:W-:-:S05]  /*1170*/  SEL R3, RZ, 0x2, !P1 ;  /* 0x00000002ff037807 */ /* 0x000fca0004800000 */
[----:B------:R-:W-:-:S05]  /*1180*/  IMAD.IADD R3, R4, 0x1, R3 ;  /* 0x0000000104037824 */ /* 0x000fca00078e0203 */
[----:B------:R-:W-:Y:S02]  /*1190*/  PRMT R8, R3, 0x7610, R8 ;  /* 0x0000761003087816 */ /* 0x000fe40000000008 */
.L_x_17:
[----:B------:R-:W-:Y:S05]  /*11a0*/  @!P0 BRA `(.L_x_18) ;  /* 0x0000000000b88947 */ /* 0x000fea0003800000 */
[----:B------:R-:W1:Y:S01]  /*11b0*/  LDC.64 R4, c[0x0][0xb18] ;  /* 0x0002c600ff047b82 */ /* 0x000e620000000a00 */
[----:B------:R-:W-:-:S07]  /*11c0*/  ISETP.NE.AND P0, PT, R11, 0x1, PT ;  /* 0x000000010b00780c */ /* 0x000fce0003f05270 */
[----:B------:R-:W2:Y:S08]  /*11d0*/  LDC R14, c[0x0][0xb0c] ;  /* 0x0002c300ff0e7b82 */ /* 0x000eb00000000800 */
[----:B------:R-:W3:Y:S08]  /*11e0*/  LDC R16, c[0x0][0x370] ;  /* 0x0000dc00ff107b82 */ /* 0x000ef00000000800 */
[----:B------:R-:W4:Y:S01]  /*11f0*/  LDC R13, c[0x0][0x374] ;  /* 0x0000dd00ff0d7b82 */ /* 0x000f220000000800 */
[----:B-1----:R-:W-:-:S07]  /*1200*/  ISETP.NE.AND P1, PT, R4, 0x1, PT ;  /* 0x000000010400780c */ /* 0x002fce0003f25270 */
[----:B------:R-:W3:Y:S01]  /*1210*/  LDC.64 R6, c[0x0][0xb10] ;  /* 0x0002c400ff067b82 */ /* 0x000ee20000000a00 */
[----:B--2---:R-:W-:-:S07]  /*1220*/  ISETP.NE.AND P2, PT, R14, 0x1, PT ;  /* 0x000000010e00780c */ /* 0x004fce0003f45270 */
[----:B------:R-:W1:Y:S08]  /*1230*/  LDC R12, c[0x0][0xb20] ;  /* 0x0002c800ff0c7b82 */ /* 0x000e700000000800 */
[----:B------:R-:W2:Y:S01]  /*1240*/  LDC.64 R2, c[0x0][0xb28] ;  /* 0x0002ca00ff027b82 */ /* 0x000ea20000000a00 */
[----:B----4-:R-:W-:-:S04]  /*1250*/  IMAD.HI.U32 R17, R13, R5, RZ ;  /* 0x000000050d117227 */ /* 0x010fc800078e00ff */
[----:B------:R-:W-:-:S04]  /*1260*/  IMAD.HI.U32 R5, R15, R5, RZ ;  /* 0x000000050f057227 */ /* 0x000fc800078e00ff */
[----:B---3--:R-:W-:-:S05]  /*1270*/  IMAD.HI.U32 R18, R16, R6, RZ ;  /* 0x0000000610127227 */ /* 0x008fca00078e00ff */
[-C--:B------:R-:W-:Y:S01]  /*1280*/  @P2 SHF.R.U32.HI R16, RZ, R7.reuse, R18 ;  /* 0x00000007ff102219 */ /* 0x080fe20000011612 */
[----:B------:R-:W-:Y:S01]  /*1290*/  IMAD.HI.U32 R18, R9, R6, RZ ;  /* 0x0000000609127227 */ /* 0x000fe200078e00ff */
[-C--:B-1----:R-:W-:Y:S02]  /*12a0*/  @P1 SHF.R.U32.HI R13, RZ, R12.reuse, R17 ;  /* 0x0000000cff0d1219 */ /* 0x082fe40000011611 */
[----:B------:R-:W-:Y:S02]  /*12b0*/  SHF.R.U32.HI R5, RZ, R12, R5 ;  /* 0x0000000cff057219 */ /* 0x000fe40000011605 */
[----:B------:R-:W-:Y:S02]  /*12c0*/  SHF.R.U32.HI R18, RZ, R7, R18 ;  /* 0x00000007ff127219 */ /* 0x000fe40000011612 */
[----:B------:R-:W-:Y:S01]  /*12d0*/  SEL R5, R15, R5, !P1 ;  /* 0x000000050f057207 */ /* 0x000fe20004800000 */
[----:B--2---:R-:W-:Y:S01]  /*12e0*/  IMAD.HI.U32 R17, R13, R2, RZ ;  /* 0x000000020d117227 */ /* 0x004fe200078e00ff */
[----:B------:R-:W-:-:S03]  /*12f0*/  SEL R18, R9, R18, !P2 ;  /* 0x0000001209127207 */ /* 0x000fc60005000000 */
[----:B------:R-:W-:Y:S01]  /*1300*/  IMAD.HI.U32 R6, R16, R2, RZ ;  /* 0x0000000210067227 */ /* 0x000fe200078e00ff */
[----:B------:R-:W-:-:S04]  /*1310*/  @P0 SHF.R.U32.HI R13, RZ, R3, R17 ;  /* 0x00000003ff0d0219 */ /* 0x000fc80000011611 */
[----:B------:R-:W-:Y:S01]  /*1320*/  @P0 SHF.R.U32.HI R16, RZ, R3, R6 ;  /* 0x00000003ff100219 */ /* 0x000fe20000011606 */
[----:B------:R-:W-:-:S04]  /*1330*/  IMAD R13, R13, R11, RZ ;  /* 0x0000000b0d0d7224 */ /* 0x000fc800078e02ff */
[----:B------:R-:W-:Y:S01]  /*1340*/  IMAD R6, R16, R11, RZ ;  /* 0x0000000b10067224 */ /* 0x000fe200078e02ff */
[----:B------:R-:W-:-:S04]  /*1350*/  ISETP.GE.AND P1, PT, R5, R13, PT ;  /* 0x0000000d0500720c */ /* 0x000fc80003f26270 */
[----:B------:R-:W-:Y:S01]  /*1360*/  ISETP.GE.OR P1, PT, R18, R6, P1 ;  /* 0x000000061200720c */ /* 0x000fe20000f26670 */
[----:B------:R-:W-:-:S05]  /*1370*/  IMAD.HI.U32 R6, R5, R2, RZ ;  /* 0x0000000205067227 */ /* 0x000fca00078e00ff */
[----:B------:R-:W-:-:S04]  /*1380*/  SHF.R.U32.HI R6, RZ, R3, R6 ;  /* 0x00000003ff067219 */ /* 0x000fc80000011606 */
[----:B------:R-:W-:-:S03]  /*1390*/  SEL R6, R5, R6, !P0 ;  /* 0x0000000605067207 */ /* 0x000fc60004000000 */
[----:B------:R-:W-:Y:S01]  /*13a0*/  @!P1 IMAD.HI.U32 R7, R18, R2, RZ ;  /* 0x0000000212079227 */ /* 0x000fe200078e00ff */
[----:B------:R-:W-:-:S04]  /*13b0*/  IADD3 R2, PT, PT, -R6, RZ, RZ ;  /* 0x000000ff06027210 */ /* 0x000fc80007ffe1ff */
[----:B------:R-:W-:Y:S01]  /*13c0*/  @!P1 SHF.R.U32.HI R3, RZ, R3, R7 ;  /* 0x00000003ff039219 */ /* 0x000fe20000011607 */
[----:B------:R-:W-:Y:S01]  /*13d0*/  IMAD R2, R11, R2, R5 ;  /* 0x000000020b027224 */ /* 0x000fe200078e0205 */
[----:B------:R-:W-:Y:S02]  /*13e0*/  IADD3 R7, PT, PT, -R5, RZ, RZ ;  /* 0x000000ff05077210 */ /* 0x000fe40007ffe1ff */
[----:B------:R-:W-:-:S03]  /*13f0*/  @!P1 SEL R3, R18, R3, !P0 ;  /* 0x0000000312039207 */ /* 0x000fc60004000000 */
[----:B------:R-:W-:Y:S02]  /*1400*/  IMAD R7, R4, R7, R15 ;  /* 0x0000000704077224 */ /* 0x000fe400078e020f */
[--C-:B------:R-:W-:Y:S02]  /*1410*/  @!P1 IMAD.IADD R6, R6, 0x1, -R3.reuse ;  /* 0x0000000106069824 */ /* 0x100fe400078e0a03 */
[----:B------:R-:W-:Y:S01]  /*1420*/  @!P1 IMAD R3, R2, R16, R3 ;  /* 0x0000001002039224 */ /* 0x000fe200078e0203 */
[----:B------:R-:W-:Y:S01]  /*1430*/  IADD3 R2, PT, PT, -R18, RZ, RZ ;  /* 0x000000ff12027210 */ /* 0x000fe20007ffe1ff */
[----:B------:R-:W-:Y:S02]  /*1440*/  @!P1 IMAD R5, R6, R11, R18 ;  /* 0x0000000b06059224 */ /* 0x000fe400078e0212 */
[----:B------:R-:W-:Y:S02]  /*1450*/  @!P1 IMAD.MOV.U32 R18, RZ, RZ, R3 ;  /* 0x000000ffff129224 */ /* 0x000fe400078e0003 */
[----:B------:R-:W-:-:S02]  /*1460*/  IMAD R2, R14, R2, R9 ;  /* 0x000000020e027224 */ /* 0x000fc400078e0209 */
[----:B------:R-:W-:Y:S02]  /*1470*/  IMAD R15, R5, R4, R7 ;  /* 0x00000004050f7224 */ /* 0x000fe400078e0207 */
[----:B------:R-:W-:Y:S02]  /*1480*/  IMAD R14, R18, R14, R2 ;  /* 0x0000000e120e7224 */ /* 0x000fe400078e0202 */
.L_x_18:
[----:B------:R-:W-:Y:S05]  /*1490*/  BRA.U UP3, `(.L_x_19) ;  /* 0x0000000103407547 */ /* 0x000fea000b800000 */
[----:B------:R-:W1:Y:S08]  /*14a0*/  LDC.64 R4, c[0x0][0xb10] ;  /* 0x0002c400ff047b82 */ /* 0x000e700000000a00 */
[----:B------:R-:W2:Y:S08]  /*14b0*/  LDC.64 R2, c[0x0][0xb18] ;  /* 0x0002c600ff027b82 */ /* 0x000eb00000000a00 */
[----:B------:R-:W3:Y:S08]  /*14c0*/  LDC R6, c[0x0][0xb20] ;  /* 0x0002c800ff067b82 */ /* 0x000ef00000000800 */
[----:B------:R-:W4:Y:S01]  /*14d0*/  LDC R7, c[0x0][0xb0c] ;  /* 0x0002c300ff077b82 */ /* 0x000f220000000800 */
[----:B-1----:R-:W-:-:S05]  /*14e0*/  IMAD.HI.U32 R4, R14, R4, RZ ;  /* 0x000000040e047227 */ /* 0x002fca00078e00ff */
[----:B------:R-:W-:Y:S01]  /*14f0*/  SHF.R.U32.HI R4, RZ, R5, R4 ;  /* 0x00000005ff047219 */ /* 0x000fe20000011604 */
[----:B--2---:R-:W-:Y:S01]  /*1500*/  IMAD.HI.U32 R3, R15, R3, RZ ;  /* 0x000000030f037227 */ /* 0x004fe200078e00ff */
[----:B------:R-:W-:-:S04]  /*1510*/  ISETP.NE.AND P0, PT, R2, 0x1, PT ;  /* 0x000000010200780c */ /* 0x000fc80003f05270 */
[----:B---3--:R-:W-:-:S04]  /*1520*/  SHF.R.U32.HI R3, RZ, R6, R3 ;  /* 0x00000006ff037219 */ /* 0x008fc80000011603 */
[----:B------:R-:W-:Y:S02]  /*1530*/  SEL R3, R15, R3, !P0 ;  /* 0x000000030f037207 */ /* 0x000fe40004000000 */
[----:B----4-:R-:W-:-:S04]  /*1540*/  ISETP.NE.AND P1, PT, R7, 0x1, PT ;  /* 0x000000010700780c */ /* 0x010fc80003f25270 */
[----:B------:R-:W-:-:S05]  /*1550*/  SEL R5, R14, R4, !P1 ;  /* 0x000000040e057207 */ /* 0x000fca0004800000 */
[----:B------:R-:W-:Y:S02]  /*1560*/  IMAD.IADD R4, R3, 0x1, -R5 ;  /* 0x0000000103047824 */ /* 0x000fe400078e0a05 */
[----:B------:R-:W-:Y:S02]  /*1570*/  IMAD.IADD R3, R5, 0x1, -R3 ;  /* 0x0000000105037824 */ /* 0x000fe400078e0a03 */
[----:B------:R-:W-:Y:S02]  /*1580*/  IMAD R14, R4, R7, R14 ;  /* 0x00000007040e7224 */ /* 0x000fe400078e020e */
[----:B------:R-:W-:Y:S02]  /*1590*/  IMAD R15, R3, R2, R15 ;  /* 0x00000002030f7224 */ /* 0x000fe400078e020f */
.L_x_19:
[----:B------:R-:W-:Y:S05]  /*15a0*/  BRA.U !UP1, `(.L_x_20) ;  /* 0x00000001090c7547 */ /* 0x000fea000b800000 */
[----:B------:R-:W-:Y:S01]  /*15b0*/  UCGABAR_WAIT ;  /* 0x0000000000007dc7 */ /* 0x000fe20008000000 */
[----:B------:R-:W-:Y:S01]  /*15c0*/  CCTL.IVALL ;  /* 0x00000000ff00798f */ /* 0x000fe20002000000 */
[----:B------:R-:W-:Y:S05]  /*15d0*/  BRA `(.L_x_21) ;  /* 0x0000000000047947 */ /* 0x000fea0003800000 */
.L_x_20:
[----:B------:R-:W-:Y:S06]  /*15e0*/  BAR.SYNC.DEFER_BLOCKING 0x0 ;  /* 0x0000000000007b1d */ /* 0x000fec0000010000 */
.L_x_21:
[----:B------:R-:W-:Y:S05]  /*15f0*/  BRA.U UP2, `(.L_x_22) ;  /* 0x0000001502447547 */ /* 0x000fea000b800000 */
[----:B------:R-:W1:Y:S01]  /*1600*/  LDCU UR4, c[0x0][0x38c] ;  /* 0x00007180ff0477ac */ /* 0x000e620008000800 */
[----:B------:R-:W2:Y:S01]  /*1610*/  LDC R8, c[0x0][0x370] ;  /* 0x0000dc00ff087b82 */ /* 0x000ea20000000800 */
[C---:B------:R-:W-:Y:S01]  /*1620*/  IMAD.SHL.U32 R19, R9.reuse, 0x40, RZ ;  /* 0x0000004009137824 */ /* 0x040fe200078e00ff */
[----:B------:R-:W-:Y:S01]  /*1630*/  PLOP3.LUT P1, PT, PT, PT, UP5, 0x80, 0x8 ;  /* 0x000000000008781c */ /* 0x000fe20003f2f058 */
[----:B------:R-:W-:Y:S01]  /*1640*/  UISETP.NE.AND UP1, UPT, UR10, URZ, UPT ;  /* 0x000000ff0a00728c */ /* 0x000fe2000bf25270 */
[----:B------:R-:W-:Y:S01]  /*1650*/  ISETP.NE.AND P4, PT, R10, RZ, P5 ;  /* 0x000000ff0a00720c */ /* 0x000fe20002f85270 */
[----:B------:R-:W-:Y:S01]  /*1660*/  IMAD.SHL.U32 R18, R9, 0x80, RZ ;  /* 0x0000008009127824 */ /* 0x000fe200078e00ff */
[----:B------:R-:W-:Y:S01]  /*1670*/  PLOP3.LUT P1, PT, P1, PT, PT, 0x8, 0x80 ;  /* 0x000000000080781c */ /* 0x000fe20000f2e170 */
[----:B------:R-:W-:Y:S01]  /*1680*/  IMAD.MOV.U32 R17, RZ, RZ, 0x1 ;  /* 0x00000001ff117424 */ /* 0x000fe200078e00ff */
[----:B------:R-:W3:Y:S01]  /*1690*/  LDC R0, c[0x0][0x374] ;  /* 0x0000dd00ff007b82 */ /* 0x000ee20000000800 */
[----:B------:R-:W-:Y:S01]  /*16a0*/  IMAD.MOV.U32 R16, RZ, RZ, RZ ;  /* 0x000000ffff107224 */ /* 0x000fe200078e00ff */
[----:B------:R-:W-:Y:S01]  /*16b0*/  CS2R R12, SRZ ;  /* 0x00000000000c7805 */ /* 0x000fe2000001ff00 */
[----:B------:R-:W-:Y:S01]  /*16c0*/  IMAD.MOV.U32 R11, RZ, RZ, 0x1 ;  /* 0x00000001ff0b7424 */ /* 0x000fe200078e00ff */
[----:B------:R-:W-:Y:S01]  /*16d0*/  LOP3.LUT R19, R19, 0x40, RZ, 0xc0, !PT ;  /* 0x0000004013137812 */ /* 0x000fe200078ec0ff */
[----:B------:R-:W4:Y:S01]  /*16e0*/  LDCU.64 UR14, c[0x0][0x348] ;  /* 0x00006900ff0e77ac */ /* 0x000f220008000a00 */
[----:B-1----:R-:W-:-:S02]  /*16f0*/  UIADD3 UR5, UPT, UPT, UR4, 0x3f, URZ ;  /* 0x0000003f04057890 */ /* 0x002fc4000fffe0ff */
[----:B------:R-:W-:Y:S02]  /*1700*/  USEL UR22, UR6, 0x2, UP1 ;  /* 0x0000000206167887 */ /* 0x000fe40008800000 */
[----:B------:R-:W-:Y:S01]  /*1710*/  USHF.R.S32.HI UR7, URZ, 0x1f, UR5 ;  /* 0x0000001fff077899 */ /* 0x000fe20008011405 */
[----:B------:R-:W-:-:S03]  /*1720*/  UMOV UR23, URZ ;  /* 0x000000ff00177c82 */ /* 0x000fc60008000000 */
[----:B------:R-:W-:Y:S02]  /*1730*/  ULEA.HI UR7, UR7, UR5, URZ, 0x6 ;  /* 0x0000000507077291 */ /* 0x000fe4000f8f30ff */
[----:B------:R-:W-:Y:S02]  /*1740*/  UIADD3 UR5, UPT, UPT, UR4, -0x1, URZ ;  /* 0xffffffff04057890 */ /* 0x000fe4000fffe0ff */
[----:B------:R-:W-:Y:S02]  /*1750*/  USHF.R.S32.HI UR7, URZ, 0x6, UR7 ;  /* 0x00000006ff077899 */ /* 0x000fe40008011407 */
[----:B------:R-:W-:Y:S02]  /*1760*/  UISETP.GE.U32.AND UP2, UPT, UR5, -0x7f, UPT ;  /* 0xffffff810500788c */ /* 0x000fe4000bf46070 */
[----:B------:R-:W-:Y:S02]  /*1770*/  UISETP.LT.U32.AND UP0, UPT, UR7, 0x8, UPT ;  /* 0x000000080700788c */ /* 0x000fe4000bf01070 */
[----:B------:R-:W-:-:S02]  /*1780*/  UIADD3 UR4, UPT, UPT, UR4, 0x7e, URZ ;  /* 0x0000007e04047890 */ /* 0x000fc4000fffe0ff */
[----:B------:R-:W-:-:S04]  /*1790*/  USEL UR5, UR7, 0x8, UP0 ;  /* 0x0000000807057887 */ /* 0x000fc80008000000 */
[----:B------:R-:W-:Y:S02]  /*17a0*/  UIADD3 UR21, UPT, UPT, UR5, -0x1, URZ ;  /* 0xffffffff05157890 */ /* 0x000fe4000fffe0ff */
[----:B------:R-:W-:Y:S02]  /*17b0*/  @UP2 UIADD3 UR21, UPT, UPT, UR5, URZ, URZ ;  /* 0x000000ff05152290 */ /* 0x000fe4000fffe0ff */
[----:B------:R-:W-:Y:S02]  /*17c0*/  UIADD3 UR24, UPT, UPT, UR7, -UR5, URZ ;  /* 0x8000000507187290 */ /* 0x000fe4000fffe0ff */
[----:B------:R-:W-:Y:S02]  /*17d0*/  UIADD3 UR13, UPT, UPT, UR21, 0x1, URZ ;  /* 0x00000001150d7890 */ /* 0x000fe4000fffe0ff */
[----:B--2-4-:R-:W-:-:S12]  /*17e0*/  UIADD3 UR21, UPT, UPT, -UR21, URZ, URZ ;  /* 0x000000ff15157290 */ /* 0x014fd8000fffe1ff */
.L_x_42:
[----:B------:R-:W-:Y:S01]  /*17f0*/  UISETP.NE.AND UP0, UPT, UR37, URZ, UPT ;  /* 0x000000ff2500728c */ /* 0x000fe2000bf05270 */
[----:B------:R-:W1:Y:S08]  /*1800*/  S2UR UR37, SR_CgaCtaId ;  /* 0x00000000002579c3 */ /* 0x000e700000008800 */
[----:B------:R-:W-:Y:S05]  /*1810*/  BRA.U UP0, `(.L_x_23) ;  /* 0x0000000100347547 */ /* 0x000fea000b800000 */
[----:B------:R-:W2:Y:S01]  /*1820*/  S2R R2, SR_CgaCtaId ;  /* 0x0000000000027919 */ /* 0x000ea20000008800 */
[----:B------:R-:W-:-:S04]  /*1830*/  MOV R3, 0x400 ;  /* 0x0000040000037802 */ /* 0x000fc80000000f00 */
[----:B--2---:R-:W-:Y:S02]  /*1840*/  LEA R2, R2, R3, 0x18 ;  /* 0x0000000302027211 */ /* 0x004fe400078ec0ff */
[----:B------:R-:W-:-:S03]  /*1850*/  SHF.L.U32 R3, R11, 0x1f, RZ ;  /* 0x0000001f0b037819 */ /* 0x000fc600000006ff */
[----:B------:R-:W-:-:S04]  /*1860*/  IMAD R2, R12, 0x8, R2 ;  /* 0x000000080c027824 */ /* 0x000fc800078e0202 */
[----:B------:R-:W2:Y:S02]  /*1870*/  SYNCS.PHASECHK.TRANS64.TRYWAIT P0, [R2+URZ+0x140], R3 ;  /* 0x00014003020075a7 */ /* 0x000ea400080011ff */
[----:B--2---:R-:W-:Y:S05]  /*1880*/  @!P0 BRA `(.L_x_24) ;  /* 0x0000007c00a48947 */ /* 0x004fea0003800000 */
.L_x_153:
[----:B------:R-:W-:Y:S01]  /*1890*/  VIADD R12, R12, 0x1 ;  /* 0x000000010c0c7836 */ /* 0x000fe20000000000 */
[----:B------:R2:W-:Y:S04]  /*18a0*/  SYNCS.ARRIVE.TRANS64.A1T0 RZ, [R2+URZ+0x130], RZ ;  /* 0x000130ff02ff79a7 */ /* 0x0005e800081000ff */
[----:B------:R-:W-:-:S04]  /*18b0*/  ISETP.NE.AND P0, PT, R12, 0x2, PT ;  /* 0x000000020c00780c */ /* 0x000fc80003f05270 */
[----:B------:R-:W-:Y:S02]  /*18c0*/  SEL R12, R12, RZ, P0 ;  /* 0x000000ff0c0c7207 */ /* 0x000fe40000000000 */
[----:B--2---:R-:W-:-:S04]  /*18d0*/  SEL R2, RZ, 0x1, P0 ;  /* 0x00000001ff027807 */ /* 0x004fc80000000000 */
[----:B------:R-:W-:-:S07]  /*18e0*/  LOP3.LUT R11, R11, R2, RZ, 0x3c, !PT ;  /* 0x000000020b0b7212 */ /* 0x000fce00078e3cff */
.L_x_23:
[----:B------:R-:W-:Y:S01]  /*18f0*/  UMOV UR6, 0x400 ;  /* 0x0000040000067882 */ /* 0x000fe20000000000 */
[----:B------:R-:W-:Y:S01]  /*1900*/  SHF.L.U32 R2, R17, 0x1f, RZ ;  /* 0x0000001f11027819 */ /* 0x000fe200000006ff */
[----:B-1----:R-:W-:Y:S01]  /*1910*/  ULEA UR6, UR37, UR6, 0x18 ;  /* 0x0000000625067291 */ /* 0x002fe2000f8ec0ff */
[----:B------:R-:W-:Y:S01]  /*1920*/  R2UR UR35, R18 ;  /* 0x00000000122372ca */ /* 0x000fe200000e0000 */
[----:B------:R-:W-:Y:S01]  /*1930*/  UISETP.GE.U32.AND UP0, UPT, UR4, 0x7f, UPT ;  /* 0x0000007f0400788c */ /* 0x000fe2000bf06070 */
[----:B------:R-:W-:Y:S01]  /*1940*/  R2UR UR11, R19 ;  /* 0x00000000130b72ca */ /* 0x000fe200000e0000 */
[----:B------:R-:W-:Y:S01]  /*1950*/  ULEA UR8, UR23, UR6, 0x3 ;  /* 0x0000000617087291 */ /* 0x000fe2000f8e18ff */
[----:B------:R-:W-:-:S08]  /*1960*/  UMOV UR25, URZ ;  /* 0x000000ff00197c82 */ /* 0x000fd00008000000 */
[----:B------:R1:W2:Y:S01]  /*1970*/  SYNCS.PHASECHK.TRANS64.TRYWAIT P0, [UR8+0x40], R2 ;  /* 0x00004002ff0075a7 */ /* 0x0002a20008001108 */
[----:B------:R-:W-:-:S13]  /*1980*/  R2UR UR8, R15 ;  /* 0x000000000f0872ca */ /* 0x000fda00000e0000 */
[----:B------:R-:W-:Y:S01]  /*1990*/  ULEA UR11, UR8, UR11, 0x7 ;  /* 0x0000000b080b7291 */ /* 0x000fe2000f8e38ff */
[----:B-1----:R-:W-:-:S05]  /*19a0*/  LEA.HI R2, R14, R14, RZ, 0x1 ;  /* 0x0000000e0e027211 */ /* 0x002fca00078f08ff */
[----:B------:R-:W-:-:S05]  /*19b0*/  IMAD.SHL.U32 R2, R2, 0x80, RZ ;  /* 0x0000008002027824 */ /* 0x000fca00078e00ff */
[----:B------:R-:W-:-:S04]  /*19c0*/  LOP3.LUT R2, R2, 0xffffff00, RZ, 0xc0, !PT ;  /* 0xffffff0002027812 */ /* 0x000fc800078ec0ff */
[----:B------:R-:W-:-:S13]  /*19d0*/  R2UR UR9, R2 ;  /* 0x00000000020972ca */ /* 0x000fda00000e0000 */
[----:B------:R-:W-:Y:S01]  /*19e0*/  ULOP3.LUT UR35, UR9, 0x80, UR35, 0xf8, !UPT ;  /* 0x0000008009237892 */ /* 0x000fe2000f8ef823 */
[----:B------:R-:W-:Y:S11]  /*19f0*/  BRA.U !UP0, `(.L_x_25) ;  /* 0x0000000108c07547 */ /* 0x000ff6000b800000 */
[----:B------:R-:W-:Y:S01]  /*1a00*/  UMOV UR16, UR21 ;  /* 0x0000001500107c82 */ /* 0x000fe20008000000 */
[----:B------:R-:W-:Y:S01]  /*1a10*/  UMOV UR17, UR23 ;  /* 0x0000001700117c82 */ /* 0x000fe20008000000 */
[----:B------:R-:W-:-:S05]  /*1a20*/  UMOV UR34, URZ ;  /* 0x000000ff00227c82 */ /* 0x000fca0008000000 */
.L_x_31:
[----:B------:R-:W-:Y:S01]  /*1a30*/  ULEA UR33, UR17, UR6, 0x3 ;  /* 0x0000000611217291 */ /* 0x000fe2000f8e18ff */
[----:B------:R-:W-:Y:S01]  /*1a40*/  @P5 MOV R3, 0xc000 ;  /* 0x0000c00000035802 */ /* 0x000fe20000000f00 */
[----:B-12-4-:R-:W-:Y:S10]  /*1a50*/  @P0 BRA `(.L_x_26) ;  /* 0x00000000000c0947 */ /* 0x016ff40003800000 */
[----:B------:R-:W-:-:S04]  /*1a60*/  SHF.L.U32 R4, R17, 0x1f, RZ ;  /* 0x0000001f11047819 */ /* 0x000fc800000006ff */
[----:B------:R-:W1:Y:S02]  /*1a70*/  SYNCS.PHASECHK.TRANS64.TRYWAIT P0, [UR33+0x40], R4 ;  /* 0x00004004ff0075a7 */ /* 0x000e640008001121 */
[----:B-1----:R-:W-:Y:S05]  /*1a80*/  @!P0 BRA `(.L_x_27) ;  /* 0x0000007c00388947 */ /* 0x002fea0003800000 */
.L_x_26:
[----:B------:R2:W-:Y:S01]  /*1a90*/  @P5 SYNCS.ARRIVE.TRANS64 RZ, [UR33], R3 ;  /* 0x00000003ffff59a7 */ /* 0x0005e20008000021 */
[----:B------:R-:W-:Y:S02]  /*1aa0*/  ULOP3.LUT UR8, UR22, 0x2, URZ, 0xfc, !UPT ;  /* 0x0000000216087892 */ /* 0x000fe4000f8efcff */
[----:B------:R-:W-:Y:S02]  /*1ab0*/  UIADD3 UR16, UPT, UPT, UR16, 0x1, URZ ;  /* 0x0000000110107890 */ /* 0x000fe4000fffe0ff */
[----:B------:R-:W-:Y:S02]  /*1ac0*/  UISETP.NE.AND UP0, UPT, UR8, 0x2, UPT ;  /* 0x000000020800788c */ /* 0x000fe4000bf05270 */
[----:B------:R-:W-:-:S07]  /*1ad0*/  UISETP.NE.AND UP2, UPT, UR16, 0x1, UPT ;  /* 0x000000011000788c */ /* 0x000fce000bf45270 */
[----:B------:R-:W-:Y:S05]  /*1ae0*/  BRA.U UP0, `(.L_x_28) ;  /* 0x0000000100047547 */ /* 0x000fea000b800000 */
[----:B------:R-:W-:Y:S05]  /*1af0*/  BPT.TRAP 0x1 ;  /* 0x000000040000795c */ /* 0x000fea0000300000 */
.L_x_28:
[----:B------:R-:W-:Y:S04]  /*1b00*/  BSSY.RECONVERGENT B0, `(.L_x_29) ;  /* 0x0000003000007945 */ /* 0x000fe80003800200 */
[----:B------:R-:W-:Y:S05]  /*1b10*/  @!P4 BRA `(.L_x_30) ;  /* 0x000000000004c947 */ /* 0x000fea0003800000 */
[----:B------:R-:W-:Y:S05]  /*1b20*/  BPT.TRAP 0x1 ;  /* 0x000000040000795c */ /* 0x000fea0000300000 */
.L_x_30:
[----:B------:R-:W-:Y:S05]  /*1b30*/  BSYNC.RECONVERGENT B0 ;  /* 0x0000000000007941 */ /* 0x000fea0003800200 */
.L_x_29:
[----:B------:R-:W-:Y:S02]  /*1b40*/  UIADD3 UR23, UPT, UPT, UR17, 0x1, URZ ;  /* 0x0000000111177890 */ /* 0x000fe4000fffe0ff */
[----:B------:R-:W-:Y:S02]  /*1b50*/  ULEA UR32, UR17, UR6, 0xe ;  /* 0x0000000611207291 */ /* 0x000fe4000f8e70ff */
[----:B------:R-:W-:Y:S02]  /*1b60*/  UISETP.NE.AND UP0, UPT, UR23, 0x8, UPT ;  /* 0x000000081700788c */ /* 0x000fe4000bf05270 */
[----:B------:R-:W-:Y:S02]  /*1b70*/  UIADD3 UR28, UP1, UPT, UR14, 0x80, URZ ;  /* 0x000000800e1c7890 */ /* 0x000fe4000ff3e0ff */
[----:B------:R-:W-:Y:S02]  /*1b80*/  USEL UR9, URZ, 0x1, UP0 ;  /* 0x00000001ff097887 */ /* 0x000fe40008000000 */
[----:B------:R-:W-:-:S02]  /*1b90*/  USEL UR23, UR23, URZ, UP0 ;  /* 0x000000ff17177287 */ /* 0x000fc40008000000 */
[----:B------:R-:W-:Y:S02]  /*1ba0*/  UIADD3 UR26, UP0, UPT, UR14, 0x180, URZ ;  /* 0x000001800e1a7890 */ /* 0x000fe4000ff1e0ff */
[----:B------:R-:W-:Y:S01]  /*1bb0*/  ULEA UR8, UR23, UR6, 0x3 ;  /* 0x0000000617087291 */ /* 0x000fe2000f8e18ff */
[----:B------:R-:W-:Y:S01]  /*1bc0*/  LOP3.LUT R17, R17, UR9, RZ, 0x3c, !PT ;  /* 0x0000000911117c12 */ /* 0x000fe2000f8e3cff */
[----:B------:R-:W-:Y:S02]  /*1bd0*/  ULOP3.LUT UR33, UR33, 0xfefffff8, URZ, 0xc0, !UPT ;  /* 0xfefffff821217892 */ /* 0x000fe4000f8ec0ff */
[----:B------:R-:W-:Y:S01]  /*1be0*/  UIADD3.X UR29, UPT, UPT, URZ, UR15, URZ, UP1, !UPT ;  /* 0x0000000fff1d7290 */ /* 0x000fe20008ffe4ff */
[----:B-1----:R-:W-:Y:S01]  /*1bf0*/  SHF.L.U32 R2, R17, 0x1f, RZ ;  /* 0x0000001f11027819 */ /* 0x002fe200000006ff */
[----:B------:R-:W-:Y:S02]  /*1c00*/  UIADD3 UR32, UPT, UPT, UR32, 0x8400, URZ ;  /* 0x0000840020207890 */ /* 0x000fe4000fffe0ff */
[----:B------:R-:W-:Y:S01]  /*1c10*/  UIADD3.X UR27, UPT, UPT, URZ, UR15, URZ, UP0, !UPT ;  /* 0x0000000fff1b7290 */ /* 0x000fe200087fe4ff */
[----:B------:R1:W4:Y:S01]  /*1c20*/  SYNCS.PHASECHK.TRANS64.TRYWAIT P0, [UR8+0x40], R2 ;  /* 0x00004002ff0075a7 */ /* 0x0003220008001108 */
[----:B------:R-:W-:Y:S01]  /*1c30*/  ULEA UR8, UR17, UR6, 0xd ;  /* 0x0000000611087291 */ /* 0x000fe2000f8e68ff */
[----:B------:R-:W-:Y:S01]  /*1c40*/  UMOV UR18, 0x0 ;  /* 0x0000000000127882 */ /* 0x000fe20000000000 */
[----:B------:R-:W-:-:S02]  /*1c50*/  UMOV UR19, 0x10000000 ;  /* 0x1000000000137882 */ /* 0x000fc40000000000 */
[----:B------:R-:W-:Y:S01]  /*1c60*/  UIADD3 UR8, UPT, UPT, UR8, 0x28400, URZ ;  /* 0x0002840008087890 */ /* 0x000fe2000fffe0ff */
[----:B------:R2:W-:Y:S01]  /*1c70*/  UTMALDG.3D.2CTA [UR32], [UR28], desc[UR18] ;  /* 0x000012201c0075b4 */ /* 0x0005e20008211000 */
[----:B------:R-:W-:Y:S01]  /*1c80*/  UMOV UR10, UR34 ;  /* 0x00000022000a7c82 */ /* 0x000fe20008000000 */
[----:B------:R-:W-:Y:S01]  /*1c90*/  UMOV UR12, UR36 ;  /* 0x00000024000c7c82 */ /* 0x000fe20008000000 */
[----:B------:R-:W-:Y:S01]  /*1ca0*/  UMOV UR9, UR33 ;  /* 0x0000002100097c82 */ /* 0x000fe20008000000 */
[----:B------:R-:W-:Y:S01]  /*1cb0*/  UMOV UR25, UR13 ;  /* 0x0000000d00197c82 */ /* 0x000fe20008000000 */
[----:B------:R-:W-:-:S03]  /*1cc0*/  UMOV UR17, UR23 ;  /* 0x0000001700117c82 */ /* 0x000fc60008000000 */
[----:B------:R1:W-:Y:S01]  /*1cd0*/  UTMALDG.3D.2CTA [UR8], [UR26], desc[UR18] ;  /* 0x000012081a0075b4 */ /* 0x0003e20008211000 */
[----:B--2---:R-:W-:Y:S01]  /*1ce0*/  UIADD3 UR34, UPT, UPT, UR34, 0x40, URZ ;  /* 0x0000004022227890 */ /* 0x004fe2000fffe0ff */
[----:B------:R-:W-:Y:S11]  /*1cf0*/  BRA.U UP2, `(.L_x_31) ;  /* 0xfffffffd024c7547 */ /* 0x000ff6000b83ffff */
.L_x_25:
[----:B-1----:R-:W-:Y:S01]  /*1d00*/  ULEA UR8, UR23, UR6, 0x3 ;  /* 0x0000000617087291 */ /* 0x002fe2000f8e18ff */
[----:B------:R-:W-:Y:S01]  /*1d10*/  SHF.L.U32 R2, R17, 0x1f, RZ ;  /* 0x0000001f11027819 */ /* 0x000fe200000006ff */
[----:B------:R-:W-:Y:S01]  /*1d20*/  @!P1 SYNCS.ARRIVE.TRANS64.A1T0 RZ, [UR6+0xc8], RZ ;  /* 0x0000c8ffffff99a7 */ /* 0x000fe20008100006 */
[----:B------:R-:W-:-:S06]  /*1d30*/  UISETP.GT.AND UP0, UPT, UR7, UR5, UPT ;  /* 0x000000050700728c */ /* 0x000fcc000bf04270 */
[----:B--2-4-:R1:W2:Y:S03]  /*1d40*/  SYNCS.PHASECHK.TRANS64.TRYWAIT P0, [UR8+0x40], R2 ;  /* 0x00004002ff0075a7 */ /* 0x0142a60008001108 */
[----:B------:R-:W-:Y:S05]  /*1d50*/  BRA.U !UP0, `(.L_x_32) ;  /* 0x0000000108c07547 */ /* 0x000fea000b800000 */
[----:B------:R-:W-:Y:S01]  /*1d60*/  UIADD3 UR26, UPT, UPT, UR24, UR25, URZ ;  /* 0x00000019181a7290 */ /* 0x000fe2000fffe0ff */
[----:B------:R-:W-:-:S11]  /*1d70*/  UMOV UR27, UR23 ;  /* 0x00000017001b7c82 */ /* 0x000fd60008000000 */
.L_x_38:
[----:B------:R-:W-:Y:S01]  /*1d80*/  ULEA UR17, UR27, UR6, 0x3 ;  /* 0x000000061b117291 */ /* 0x000fe2000f8e18ff */
[----:B--2---:R-:W-:Y:S01]  /*1d90*/  @P5 MOV R3, 0xc000 ;  /* 0x0000c00000035802 */ /* 0x004fe20000000f00 */
[----:B-12---:R-:W-:Y:S10]  /*1da0*/  @P0 BRA `(.L_x_33) ;  /* 0x00000000000c0947 */ /* 0x006ff40003800000 */
[----:B------:R-:W-:-:S04]  /*1db0*/  SHF.L.U32 R4, R17, 0x1f, RZ ;  /* 0x0000001f11047819 */ /* 0x000fc800000006ff */
[----:B------:R-:W2:Y:S02]  /*1dc0*/  SYNCS.PHASECHK.TRANS64.TRYWAIT P0, [UR17+0x40], R4 ;  /* 0x00004004ff0075a7 */ /* 0x000ea40008001111 */
[----:B--2---:R-:W-:Y:S05]  /*1dd0*/  @!P0 BRA `(.L_x_34) ;  /* 0x00000078007c8947 */ /* 0x004fea0003800000 */
.L_x_33:
[----:B------:R2:W-:Y:S01]  /*1de0*/  @P5 SYNCS.ARRIVE.TRANS64 RZ, [UR17], R3 ;  /* 0x00000003ffff59a7 */ /* 0x0005e20008000011 */
[----:B------:R-:W-:-:S04]  /*1df0*/  ULOP3.LUT UR8, UR22, 0x2, URZ, 0xfc, !UPT ;  /* 0x0000000216087892 */ /* 0x000fc8000f8efcff */
[----:B------:R-:W-:-:S09]  /*1e00*/  UISETP.NE.AND UP0, UPT, UR8, 0x2, UPT ;  /* 0x000000020800788c */ /* 0x000fd2000bf05270 */
[----:B------:R-:W-:Y:S05]  /*1e10*/  BRA.U UP0, `(.L_x_35) ;  /* 0x0000000100047547 */ /* 0x000fea000b800000 */
[----:B------:R-:W-:Y:S05]  /*1e20*/  BPT.TRAP 0x1 ;  /* 0x000000040000795c */ /* 0x000fea0000300000 */
.L_x_35:
[----:B------:R-:W-:Y:S04]  /*1e30*/  BSSY.RECONVERGENT B0, `(.L_x_36) ;  /* 0x0000003000007945 */ /* 0x000fe80003800200 */
[----:B------:R-:W-:Y:S05]  /*1e40*/  @!P4 BRA `(.L_x_37) ;  /* 0x000000000004c947 */ /* 0x000fea0003800000 */
[----:B------:R-:W-:Y:S05]  /*1e50*/  BPT.TRAP 0x1 ;  /* 0x000000040000795c */ /* 0x000fea0000300000 */
.L_x_37:
[----:B------:R-:W-:Y:S05]  /*1e60*/  BSYNC.RECONVERGENT B0 ;  /* 0x0000000000007941 */ /* 0x000fea0003800200 */
.L_x_36:
        /* <DEDUP_REMOVED lines=9> */
[----:B------:R-:W-:Y:S02]  /*1f00*/  USHF.L.U32 UR18, UR25, 0x6, URZ ;  /* 0x0000000619127899 */ /* 0x000fe400080006ff */
[----:B------:R-:W-:Y:S01]  /*1f10*/  ULOP3.LUT UR17, UR17, 0xfefffff8, URZ, 0xc0, !UPT ;  /* 0xfefffff811117892 */ /* 0x000fe2000f8ec0ff */
[----:B-1----:R-:W-:Y:S01]  /*1f20*/  SHF.L.U32 R2, R17, 0x1f, RZ ;  /* 0x0000001f11027819 */ /* 0x002fe200000006ff */
[----:B------:R-:W-:Y:S02]  /*1f30*/  UIADD3 UR16, UPT, UPT, UR16, 0x8400, URZ ;  /* 0x0000840010107890 */ /* 0x000fe4000fffe0ff */
[----:B------:R-:W-:Y:S01]  /*1f40*/  UIADD3.X UR33, UPT, UPT, URZ, UR15, URZ, UP1, !UPT ;  /* 0x0000000fff217290 */ /* 0x000fe20008ffe4ff */
[----:B------:R4:W1:Y:S01]  /*1f50*/  SYNCS.PHASECHK.TRANS64.TRYWAIT P0, [UR8+0x40], R2 ;  /* 0x00004002ff0075a7 */ /* 0x0008620008001108 */
[----:B------:R-:W-:-:S02]  /*1f60*/  ULEA UR8, UR27, UR6, 0xd ;  /* 0x000000061b087291 */ /* 0x000fc4000f8e68ff */
[----:B------:R-:W-:Y:S02]  /*1f70*/  UIADD3.X UR31, UPT, UPT, URZ, UR15, URZ, UP0, !UPT ;  /* 0x0000000fff1f7290 */ /* 0x000fe400087fe4ff */
[----:B------:R-:W-:Y:S01]  /*1f80*/  UIADD3 UR8, UPT, UPT, UR8, 0x28400, URZ ;  /* 0x0002840008087890 */ /* 0x000fe2000fffe0ff */
[----:B------:R-:W-:Y:S01]  /*1f90*/  UMOV UR28, 0x0 ;  /* 0x00000000001c7882 */ /* 0x000fe20000000000 */
[----:B------:R-:W-:Y:S01]  /*1fa0*/  UMOV UR29, 0x10000000 ;  /* 0x10000000001d7882 */ /* 0x000fe20000000000 */
[----:B------:R-:W-:Y:S01]  /*1fb0*/  UMOV UR19, UR35 ;  /* 0x0000002300137c82 */ /* 0x000fe20008000000 */
[----:B------:R-:W-:Y:S01]  /*1fc0*/  UMOV UR20, UR36 ;  /* 0x0000002400147c82 */ /* 0x000fe20008000000 */
[----:B------:R-:W-:Y:S01]  /*1fd0*/  UMOV UR12, UR36 ;  /* 0x00000024000c7c82 */ /* 0x000fe20008000000 */
[----:B------:R-:W-:Y:S01]  /*1fe0*/  UMOV UR9, UR17 ;  /* 0x0000001100097c82 */ /* 0x000fe20008000000 */
[----:B------:R-:W-:Y:S01]  /*1ff0*/  UMOV UR10, UR18 ;  /* 0x00000012000a7c82 */ /* 0x000fe20008000000 */
[----:B------:R4:W-:Y:S01]  /*2000*/  UTMALDG.3D.2CTA [UR16], [UR32], desc[UR28] ;  /* 0x00001c10200075b4 */ /* 0x0009e20008211000 */
[----:B------:R-:W-:Y:S01]  /*2010*/  UIADD3 UR25, UPT, UPT, UR25, 0x1, URZ ;  /* 0x0000000119197890 */ /* 0x000fe2000fffe0ff */
[----:B------:R-:W-:-:S03]  /*2020*/  UMOV UR27, UR23 ;  /* 0x00000017001b7c82 */ /* 0x000fc60008000000 */
[----:B------:R-:W-:Y:S01]  /*2030*/  UISETP.NE.AND UP0, UPT, UR25, UR26, UPT ;  /* 0x0000001a1900728c */ /* 0x000fe2000bf05270 */
[----:B------:R4:W-:Y:S08]  /*2040*/  UTMALDG.3D.2CTA [UR8], [UR30], desc[UR28] ;  /* 0x00001c081e0075b4 */ /* 0x0009f00008211000 */
[----:B----4-:R-:W-:Y:S05]  /*2050*/  BRA.U UP0, `(.L_x_38) ;  /* 0xfffffffd00487547 */ /* 0x010fea000b83ffff */
.L_x_32:
[C---:B-1----:R-:W-:Y:S01]  /*2060*/  LEA R2, R16.reuse, UR6, 0x3 ;  /* 0x0000000610027c11 */ /* 0x042fe2000f8e18ff */
[----:B------:R-:W-:Y:S01]  /*2070*/  NOP ;  /* 0x0000000000007918 */ /* 0x000fe20000000000 */
[----:B--2---:R-:W-:Y:S02]  /*2080*/  SHF.L.U32 R3, R13, 0x1f, RZ ;  /* 0x0000001f0d037819 */ /* 0x004fe400000006ff */
[----:B------:R-:W-:Y:S02]  /*2090*/  LEA R4, R16, UR6, 0x4 ;  /* 0x0000000610047c11 */ /* 0x000fe4000f8e20ff */
[----:B------:R-:W1:Y:S02]  /*20a0*/  SYNCS.PHASECHK.TRANS64.TRYWAIT P0, [R2+URZ+0xd0], R3 ;  /* 0x0000d003020075a7 */ /* 0x000e6400080011ff */
[----:B-1----:R-:W-:Y:S05]  /*20b0*/  @!P0 BRA `(.L_x_39) ;  /* 0x0000007400dc8947 */ /* 0x002fea0003800000 */
.L_x_156:
[----:B------:R-:W2:Y:S01]  /*20c0*/  LDS.128 R4, [R4+0x160] ;  /* 0x0001600004047984 */ /* 0x000ea20000000c00 */
[----:B------:R-:W-:Y:S01]  /*20d0*/  ISETP.GE.AND P0, PT, R40, 0x1, PT ;  /* 0x000000012800780c */ /* 0x000fe20003f06270 */
[----:B-1----:R-:W-:Y:S01]  /*20e0*/  VIADD R2, R2, 0xe0 ;  /* 0x000000e002027836 */ /* 0x002fe20000000000 */
[----:B------:R-:W-:Y:S01]  /*20f0*/  @!PT LDS RZ, [RZ] ;  /* 0x00000000fffff984 */ /* 0x000fe20000000800 */
[----:B------:R-:W-:Y:S01]  /*2100*/  @!PT LDS RZ, [RZ] ;  /* 0x00000000fffff984 */ /* 0x000fe20000000800 */
[----:B------:R-:W-:Y:S01]  /*2110*/  @!PT LDS RZ, [RZ] ;  /* 0x00000000fffff984 */ /* 0x000fe20000000800 */
[----:B------:R-:W-:Y:S01]  /*2120*/  @!PT LDS RZ, [RZ] ;  /* 0x00000000fffff984 */ /* 0x000fe20000000800 */
[----:B------:R1:W-:Y:S06]  /*2130*/  MEMBAR.ALL.CTA ;  /* 0x0000000000007992 */ /* 0x0003ec0000008000 */
[----:B-1----:R-:W1:Y:S01]  /*2140*/  FENCE.VIEW.ASYNC.S ;  /* 0x00000000000073c6 */ /* 0x002e620000000000 */
[----:B------:R-:W-:-:S04]  /*2150*/  PRMT R2, RZ, 0x654, R2 ;  /* 0x00000654ff027816 */ /* 0x000fc80000000002 */
[----:B-1----:R1:W-:Y:S01]  /*2160*/  SYNCS.ARRIVE.TRANS64.RED.A1T0 RZ, [R2+URZ], RZ ;  /* 0x000000ff02ff79a7 */ /* 0x0023e200081004ff */
[----:B--2---:R-:W-:-:S13]  /*2170*/  LOP3.LUT P2, RZ, R6, 0x1, RZ, 0xc0, !PT ;  /* 0x0000000106ff7812 */ /* 0x004fda000784c0ff */
[----:B------:R-:W-:Y:S01]  /*2180*/  @P2 SHF.R.U32.HI R3, RZ, 0x10, R5 ;  /* 0x00000010ff032819 */ /* 0x000fe20000011605 */
[----:B------:R-:W-:Y:S01]  /*2190*/  VOTEU.ANY UP0, P2 ;  /* 0x0000000000ff7886 */ /* 0x000fe20001000100 */
[----:B------:R-:W-:Y:S02]  /*21a0*/  @P2 MOV R10, R4 ;  /* 0x00000004000a2202 */ /* 0x000fe40000000f00 */
[----:B------:R-:W-:Y:S02]  /*21b0*/  @P2 R2UR.BROADCAST UR8, R3 ;  /* 0x00000000030822ca */ /* 0x000fe400008e0000 */
[----:B------:R-:W-:-:S11]  /*21c0*/  @P2 LOP3.LUT R9, R5, 0xffff, RZ, 0xc0, !PT ;  /* 0x0000ffff05092812 */ /* 0x000fd600078ec0ff */
[----:B------:R-:W-:Y:S01]  /*21d0*/  @UP0 UMOV UR36, UR8 ;  /* 0x0000000800240c82 */ /* 0x000fe20008000000 */
[----:B-1----:R-:W-:Y:S05]  /*21e0*/  @!P0 BRA `(.L_x_40) ;  /* 0x0000000000b88947 */ /* 0x002fea0003800000 */
[----:B------:R-:W3:Y:S01]  /*21f0*/  LDC.64 R4, c[0x0][0xb18] ;  /* 0x0002c600ff047b82 */ /* 0x000ee20000000a00 */
[----:B------:R-:W-:-:S07]  /*2200*/  ISETP.NE.AND P3, PT, R40, 0x1, PT ;  /* 0x000000012800780c */ /* 0x000fce0003f65270 */
[----:B------:R-:W1:Y:S08]  /*2210*/  LDC.64 R6, c[0x0][0xb10] ;  /* 0x0002c400ff067b82 */ /* 0x000e700000000a00 */
[----:B------:R-:W2:Y:S08]  /*2220*/  LDC R14, c[0x0][0xb20] ;  /* 0x0002c800ff0e7b82 */ /* 0x000eb00000000800 */
[----:B------:R-:W4:Y:S01]  /*2230*/  LDC R15, c[0x0][0xb0c] ;  /* 0x0002c300ff0f7b82 */ /* 0x000f220000000800 */
[----:B---3--:R-:W-:Y:S01]  /*2240*/  IMAD.HI.U32 R21, R0, R5, RZ ;  /* 0x0000000500157227 */ /* 0x008fe200078e00ff */
[----:B------:R-:W-:-:S03]  /*2250*/  ISETP.NE.AND P0, PT, R4, 0x1, PT ;  /* 0x000000010400780c */ /* 0x000fc60003f05270 */
[----:B------:R-:W-:-:S03]  /*2260*/  IMAD.HI.U32 R5, R9, R5, RZ ;  /* 0x0000000509057227 */ /* 0x000fc600078e00ff */
[----:B------:R-:W3:Y:S01]  /*2270*/  LDC.64 R2, c[0x0][0xb28] ;  /* 0x0002ca00ff027b82 */ /* 0x000ee20000000a00 */
[----:B-1----:R-:W-:-:S04]  /*2280*/  IMAD.HI.U32 R22, R8, R6, RZ ;  /* 0x0000000608167227 */ /* 0x002fc800078e00ff */
[----:B------:R-:W-:Y:S01]  /*2290*/  IMAD.HI.U32 R23, R10, R6, RZ ;  /* 0x000000060a177227 */ /* 0x000fe200078e00ff */
[----:B------:R-:W-:Y:S02]  /*22a0*/  SHF.R.U32.HI R22, RZ, R7, R22 ;  /* 0x00000007ff167219 */ /* 0x000fe40000011616 */
[-C--:B--2---:R-:W-:Y:S02]  /*22b0*/  SHF.R.U32.HI R21, RZ, R14.reuse, R21 ;  /* 0x0000000eff157219 */ /* 0x084fe40000011615 */
[----:B------:R-:W-:Y:S02]  /*22c0*/  SHF.R.U32.HI R5, RZ, R14, R5 ;  /* 0x0000000eff057219 */ /* 0x000fe40000011605 */
[----:B------:R-:W-:Y:S02]  /*22d0*/  SEL R21, R0, R21, !P0 ;  /* 0x0000001500157207 */ /* 0x000fe40004000000 */
[----:B------:R-:W-:Y:S02]  /*22e0*/  SHF.R.U32.HI R23, RZ, R7, R23 ;  /* 0x00000007ff177219 */ /* 0x000fe40000011617 */
[----:B----4-:R-:W-:-:S02]  /*22f0*/  ISETP.NE.AND P1, PT, R15, 0x1, PT ;  /* 0x000000010f00780c */ /* 0x010fc40003f25270 */
[----:B------:R-:W-:Y:S02]  /*2300*/  SEL R5, R9, R5, !P0 ;  /* 0x0000000509057207 */ /* 0x000fe40004000000 */
[----:B------:R-:W-:Y:S02]  /*2310*/  SEL R22, R8, R22, !P1 ;  /* 0x0000001608167207 */ /* 0x000fe40004800000 */
[----:B------:R-:W-:Y:S01]  /*2320*/  SEL R23, R10, R23, !P1 ;  /* 0x000000170a177207 */ /* 0x000fe20004800000 */
[----:B---3--:R-:W-:-:S04]  /*2330*/  IMAD.HI.U32 R20, R21, R2, RZ ;  /* 0x0000000215147227 */ /* 0x008fc800078e00ff */
        /* <DEDUP_REMOVED lines=10> */
[----:B------:R-:W-:-:S04]  /*23e0*/  @!P0 IMAD.HI.U32 R7, R23, R2, RZ ;  /* 0x0000000217078227 */ /* 0x000fc800078e00ff */
[----:B------:R-:W-:Y:S01]  /*23f0*/  IMAD.MOV R2, RZ, RZ, -R6 ;  /* 0x000000ffff027224 */ /* 0x000fe200078e0a06 */
[----:B------:R-:W-:Y:S02]  /*2400*/  @!P0 SHF.R.U32.HI R3, RZ, R3, R7 ;  /* 0x00000003ff038219 */ /* 0x000fe40000011607 */
[----:B------:R-:W-:Y:S01]  /*2410*/  IADD3 R7, PT, PT, -R5, RZ, RZ ;  /* 0x000000ff05077210 */ /* 0x000fe20007ffe1ff */
[----:B------:R-:W-:Y:S01]  /*2420*/  IMAD R2, R40, R2, R5 ;  /* 0x0000000228027224 */ /* 0x000fe200078e0205 */
        /* <DEDUP_REMOVED lines=10> */
.L_x_40:
[----:B------:R-:W1:Y:S02]  /*24d0*/  LDCU UR8, c[0x0][0xb30] ;  /* 0x00016600ff0877ac */ /* 0x000e640008000800 */
[----:B-1----:R-:W-:-:S09]  /*24e0*/  UISETP.NE.AND UP0, UPT, UR8, 0x1, UPT ;  /* 0x000000010800788c */ /* 0x002fd2000bf05270 */
[----:B------:R-:W-:Y:S05]  /*24f0*/  BRA.U UP0, `(.L_x_41) ;  /* 0x0000000100407547 */ /* 0x000fea000b800000 */
[----:B------:R-:W1:Y:S08]  /*2500*/  LDC.64 R4, c[0x0][0xb10] ;  /* 0x0002c400ff047b82 */ /* 0x000e700000000a00 */
[----:B------:R-:W2:Y:S08]  /*2510*/  LDC.64 R2, c[0x0][0xb18] ;  /* 0x0002c600ff027b82 */ /* 0x000eb00000000a00 */
[----:B------:R-:W4:Y:S08]  /*2520*/  LDC R6, c[0x0][0xb20] ;  /* 0x0002c800ff067b82 */ /* 0x000f300000000800 */
[----:B------:R-:W3:Y:S01]  /*2530*/  LDC R7, c[0x0][0xb0c] ;  /* 0x0002c300ff077b82 */ /* 0x000ee20000000800 */
[----:B-1----:R-:W-:-:S05]  /*2540*/  IMAD.HI.U32 R4, R10, R4, RZ ;  /* 0x000000040a047227 */ /* 0x002fca00078e00ff */
[----:B------:R-:W-:Y:S01]  /*2550*/  SHF.R.U32.HI R4, RZ, R5, R4 ;  /* 0x00000005ff047219 */ /* 0x000fe20000011604 */
[----:B--2---:R-:W-:Y:S01]  /*2560*/  IMAD.HI.U32 R3, R9, R3, RZ ;  /* 0x0000000309037227 */ /* 0x004fe200078e00ff */
[----:B------:R-:W-:-:S04]  /*2570*/  ISETP.NE.AND P0, PT, R2, 0x1, PT ;  /* 0x000000010200780c */ /* 0x000fc80003f05270 */
[----:B----4-:R-:W-:-:S04]  /*2580*/  SHF.R.U32.HI R3, RZ, R6, R3 ;  /* 0x00000006ff037219 */ /* 0x010fc80000011603 */
[----:B------:R-:W-:Y:S02]  /*2590*/  SEL R3, R9, R3, !P0 ;  /* 0x0000000309037207 */ /* 0x000fe40004000000 */
[----:B---3--:R-:W-:-:S04]  /*25a0*/  ISETP.NE.AND P1, PT, R7, 0x1, PT ;  /* 0x000000010700780c */ /* 0x008fc80003f25270 */
[----:B------:R-:W-:-:S05]  /*25b0*/  SEL R4, R10, R4, !P1 ;  /* 0x000000040a047207 */ /* 0x000fca0004800000 */
[----:B------:R-:W-:Y:S02]  /*25c0*/  IMAD.IADD R5, R3, 0x1, -R4 ;  /* 0x0000000103057824 */ /* 0x000fe400078e0a04 */
[----:B------:R-:W-:Y:S02]  /*25d0*/  IMAD.IADD R3, R4, 0x1, -R3 ;  /* 0x0000000104037824 */ /* 0x000fe400078e0a03 */
[----:B------:R-:W-:Y:S02]  /*25e0*/  IMAD R10, R5, R7, R10 ;  /* 0x00000007050a7224 */ /* 0x000fe400078e020a */
[----:B------:R-:W-:-:S07]  /*25f0*/  IMAD R9, R3, R2, R9 ;  /* 0x0000000203097224 */ /* 0x000fce00078e0209 */
.L_x_41:
[----:B------:R-:W-:Y:S01]  /*2600*/  VIADD R16, R16, 0x1 ;  /* 0x0000000110107836 */ /* 0x000fe20000000000 */
[----:B------:R-:W-:Y:S01]  /*2610*/  PLOP3.LUT P1, PT, PT, PT, PT, 0x80, 0x8 ;  /* 0x000000000008781c */ /* 0x000fe20003f2f070 */
[----:B------:R-:W-:Y:S02]  /*2620*/  IMAD.IADD R14, R10, 0x1, R91 ;  /* 0x000000010a0e7824 */ /* 0x000fe400078e025b */
[----:B------:R-:W-:Y:S01]  /*2630*/  IMAD.IADD R15, R9, 0x1, R90 ;  /* 0x00000001090f7824 */ /* 0x000fe200078e025a */
[----:B------:R-:W-:-:S04]  /*2640*/  ISETP.NE.AND P0, PT, R16, 0x2, PT ;  /* 0x000000021000780c */ /* 0x000fc80003f05270 */
[----:B------:R-:W-:Y:S02]  /*2650*/  SEL R2, RZ, 0x1, P0 ;  /* 0x00000001ff027807 */ /* 0x000fe40000000000 */
[----:B------:R-:W-:Y:S02]  /*2660*/  SEL R16, R16, RZ, P0 ;  /* 0x000000ff10107207 */ /* 0x000fe40000000000 */
[----:B------:R-:W-:Y:S01]  /*2670*/  LOP3.LUT R13, R13, R2, RZ, 0x3c, !PT ;  /* 0x000000020d0d7212 */ /* 0x000fe200078e3cff */
[----:B------:R-:W-:Y:S06]  /*2680*/  @P2 BRA `(.L_x_42) ;  /* 0xfffffff000582947 */ /* 0x000fec000383ffff */
[----:B------:R-:W-:Y:S01]  /*2690*/  UIADD3 UR6, UPT, UPT, UR6, 0x40, URZ ;  /* 0x0000004006067890 */ /* 0x000fe2000fffe0ff */
[----:B------:R-:W-:-:S03]  /*26a0*/  SHF.L.U32 R2, R17, 0x1f, RZ ;  /* 0x0000001f11027819 */ /* 0x000fc600000006ff */
[----:B------:R-:W-:-:S09]  /*26b0*/  ULEA UR4, UR23, UR6, 0x3 ;  /* 0x0000000617047291 */ /* 0x000fd2000f8e18ff */
[----:B------:R-:W1:Y:S02]  /*26c0*/  SYNCS.PHASECHK.TRANS64.TRYWAIT P0, [UR4], R2 ;  /* 0x00000002ff0075a7 */ /* 0x000e640008001104 */
[----:B-1----:R-:W-:Y:S05]  /*26d0*/  @!P0 BRA `(.L_x_43) ;  /* 0x0000007000688947 */ /* 0x002fea0003800000 */
.L_x_158:
[----:B------:R-:W-:-:S04]  /*26e0*/  UIADD3 UR5, UPT, UPT, UR23, 0x1, URZ ;  /* 0x0000000117057890 */ /* 0x000fc8000fffe0ff */
[----:B------:R-:W-:-:S04]  /*26f0*/  UISETP.NE.AND UP0, UPT, UR5, 0x8, UPT ;  /* 0x000000080500788c */ /* 0x000fc8000bf05270 */
[----:B------:R-:W-:Y:S02]  /*2700*/  USEL UR7, URZ, 0x1, UP0 ;  /* 0x00000001ff077887 */ /* 0x000fe40008000000 */
[----:B------:R-:W-:-:S04]  /*2710*/  USEL UR5, UR5, URZ, UP0 ;  /* 0x000000ff05057287 */ /* 0x000fc80008000000 */
[----:B------:R-:W-:Y:S01]  /*2720*/  ULEA UR4, UR5, UR6, 0x3 ;  /* 0x0000000605047291 */ /* 0x000fe2000f8e18ff */
[----:B-1----:R-:W-:-:S04]  /*2730*/  LOP3.LUT R2, R17, UR7, RZ, 0x3c, !PT ;  /* 0x0000000711027c12 */ /* 0x002fc8000f8e3cff */
[----:B------:R-:W-:-:S04]  /*2740*/  SHF.L.U32 R3, R2, 0x1f, RZ ;  /* 0x0000001f02037819 */ /* 0x000fc800000006ff */
[----:B------:R-:W1:Y:S02]  /*2750*/  SYNCS.PHASECHK.TRANS64.TRYWAIT P0, [UR4], R3 ;  /* 0x00000003ff0075a7 */ /* 0x000e640008001104 */
[----:B-1----:R-:W-:Y:S05]  /*2760*/  @!P0 BRA `(.L_x_44) ;  /* 0x00000070005c8947 */ /* 0x002fea0003800000 */
.L_x_160:
[----:B------:R-:W-:-:S04]  /*2770*/  UIADD3 UR5, UPT, UPT, UR5, 0x1, URZ ;  /* 0x0000000105057890 */ /* 0x000fc8000fffe0ff */
[----:B------:R-:W-:-:S04]  /*2780*/  UISETP.NE.AND UP0, UPT, UR5, 0x8, UPT ;  /* 0x000000080500788c */ /* 0x000fc8000bf05270 */
[----:B------:R-:W-:Y:S02]  /*2790*/  USEL UR7, URZ, 0x1, UP0 ;  /* 0x00000001ff077887 */ /* 0x000fe40008000000 */
[----:B------:R-:W-:-:S04]  /*27a0*/  USEL UR5, UR5, URZ, UP0 ;  /* 0x000000ff05057287 */ /* 0x000fc80008000000 */
[----:B------:R-:W-:Y:S01]  /*27b0*/  ULEA UR4, UR5, UR6, 0x3 ;  /* 0x0000000605047291 */ /* 0x000fe2000f8e18ff */
[----:B------:R-:W-:-:S04]  /*27c0*/  LOP3.LUT R2, R2, UR7, RZ, 0x3c, !PT ;  /* 0x0000000702027c12 */ /* 0x000fc8000f8e3cff */
[----:B-1----:R-:W-:-:S04]  /*27d0*/  SHF.L.U32 R3, R2, 0x1f, RZ ;  /* 0x0000001f02037819 */ /* 0x002fc800000006ff */
[----:B------:R-:W1:Y:S02]  /*27e0*/  SYNCS.PHASECHK.TRANS64.TRYWAIT P0, [UR4], R3 ;  /* 0x00000003ff0075a7 */ /* 0x000e640008001104 */
[----:B-1----:R-:W-:Y:S05]  /*27f0*/  @!P0 BRA `(.L_x_45) ;  /* 0x0000007000508947 */ /* 0x002fea0003800000 */
.L_x_162:
        /* <DEDUP_REMOVED lines=9> */
.L_x_164:
        /* <DEDUP_REMOVED lines=9> */
.L_x_166:
        /* <DEDUP_REMOVED lines=9> */
.L_x_168:
        /* <DEDUP_REMOVED lines=9> */
.L_x_170:
[----:B------:R-:W-:-:S04]  /*2a40*/  UIADD3 UR5, UPT, UPT, UR5, 0x1, URZ ;  /* 0x0000000105057890 */ /* 0x000fc8000fffe0ff */
[----:B------:R-:W-:-:S04]  /*2a50*/  UISETP.NE.AND UP0, UPT, UR5, 0x8, UPT ;  /* 0x000000080500788c */ /* 0x000fc8000bf05270 */
[----:B------:R-:W-:Y:S02]  /*2a60*/  USEL UR4, URZ, 0x1, UP0 ;  /* 0x00000001ff047887 */ /* 0x000fe40008000000 */
[----:B------:R-:W-:-:S04]  /*2a70*/  USEL UR5, UR5, URZ, UP0 ;  /* 0x000000ff05057287 */ /* 0x000fc80008000000 */
[----:B------:R-:W-:Y:S01]  /*2a80*/  ULEA UR5, UR5, UR6, 0x3 ;  /* 0x0000000605057291 */ /* 0x000fe2000f8e18ff */
[----:B------:R-:W-:-:S04]  /*2a90*/  LOP3.LUT R2, R2, UR4, RZ, 0x3c, !PT ;  /* 0x0000000402027c12 */ /* 0x000fc8000f8e3cff */
[----:B------:R-:W-:Y:S01]  /*2aa0*/  SHF.L.U32 R2, R2, 0x1f, RZ ;  /* 0x0000001f02027819 */ /* 0x000fe200000006ff */
[----:B-1-3--:R-:W-:-:S07]  /*2ab0*/  IMAD.U32 R0, RZ, RZ, UR5 ;  /* 0x00000005ff007e24 */ /* 0x00afce000f8e00ff */
.L_x_50:
[----:B-1----:R1:W2:Y:S02]  /*2ac0*/  SYNCS.PHASECHK.TRANS64.TRYWAIT P0, [R0+URZ], R2 ;  /* 0x00000002000075a7 */ /* 0x0022a400080011ff */
[----:B--2---:R-:W-:Y:S05]  /*2ad0*/  @!P0 NANOSLEEP.SYNCS 0x989680 ;  /* 0x009896800000895d */ /* 0x004fea0003900000 */
[----:B------:R-:W2:Y:S02]  /*2ae0*/  @!P0 SYNCS.PHASECHK.TRANS64 P0, [R0+URZ], R2 ;  /* 0x00000002000085a7 */ /* 0x000ea400080010ff */
[----:B--2---:R-:W-:Y:S05]  /*2af0*/  @P0 EXIT ;  /* 0x000000000000094d */ /* 0x004fea0003800000 */
[----:B------:R-:W-:Y:S05]  /*2b00*/  BRA `(.L_x_50) ;  /* 0xfffffffc00ec7947 */ /* 0x000fea000383ffff */
.L_x_22:
[----:B------:R-:W-:-:S04]  /*2b10*/  UISETP.NE.AND UP1, UPT, UR37, URZ, UPT ;  /* 0x000000ff2500728c */ /* 0x000fc8000bf25270 */
[----:B------:R-:W-:-:S09]  /*2b20*/  UISETP.NE.OR UP1, UPT, UR10, 0x1, UP1 ;  /* 0x000000010a00788c */ /* 0x000fd20008f25670 */
[----:B------:R-:W-:Y:S05]  /*2b30*/  BRA.U UP1, `(.L_x_51) ;  /* 0x00000005014c7547 */ /* 0x000fea000b800000 */
[----:B------:R-:W-:Y:S01]  /*2b40*/  HFMA2 R11, -RZ, RZ, 0, 0 ;  /* 0x00000000ff0b7431 */ /* 0x000fe200000001ff */
[----:B------:R-:W-:Y:S01]  /*2b50*/  ISETP.GE.U32.AND P2, PT, R10, 0x2, PT ;  /* 0x000000020a00780c */ /* 0x000fe20003f46070 */
[----:B------:R-:W-:Y:S01]  /*2b60*/  IMAD.MOV.U32 R12, RZ, RZ, 0x1 ;  /* 0x00000001ff0c7424 */ /* 0x000fe200078e00ff */
[----:B------:R-:W-:Y:S01]  /*2b70*/  CS2R R8, SRZ ;  /* 0x0000000000087805 */ /* 0x000fe2000001ff00 */
[----:B------:R-:W-:Y:S01]  /*2b80*/  IMAD.MOV.U32 R3, RZ, RZ, RZ ;  /* 0x000000ffff037224 */ /* 0x000fe200078e00ff */
[----:B------:R-:W-:Y:S01]  /*2b90*/  UMOV UR4, 0x400 ;  /* 0x0000040000047882 */ /* 0x000fe20000000000 */
[----:B------:R-:W-:Y:S01]  /*2ba0*/  UMOV UR6, URZ ;  /* 0x000000ff00067c82 */ /* 0x000fe20008000000 */
[----:B------:R-:W-:-:S12]  /*2bb0*/  ULEA UR37, UR37, UR4, 0x18 ;  /* 0x0000000425257291 */ /* 0x000fd8000f8ec0ff */
.L_x_55:
[----:B------:R-:W-:Y:S02]  /*2bc0*/  LEA R0, R3, UR37, 0x3 ;  /* 0x0000002503007c11 */ /* 0x000fe4000f8e18ff */
[----:B------:R-:W-:-:S03]  /*2bd0*/  SHF.L.U32 R4, R8, 0x1f, RZ ;  /* 0x0000001f08047819 */ /* 0x000fc600000006ff */
[----:B------:R-:W-:Y:S01]  /*2be0*/  VIADD R5, R0, 0x140 ;  /* 0x0000014000057836 */ /* 0x000fe20000000000 */
[----:B------:R-:W1:Y:S02]  /*2bf0*/  SYNCS.PHASECHK.TRANS64.TRYWAIT P0, [R0+URZ+0x130], R4 ;  /* 0x00013004000075a7 */ /* 0x000e6400080011ff */
[----:B-1----:R-:W-:Y:S05]  /*2c00*/  @!P0 BRA `(.L_x_52) ;  /* 0x0000006c00c48947 */ /* 0x002fea0003800000 */
.L_x_171:
[----:B------:R-:W-:Y:S01]  /*2c10*/  ULEA UR5, UR6, UR37, 0x3 ;  /* 0x0000002506057291 */ /* 0x000fe2000f8e18ff */
[----:B-1----:R-:W-:Y:S01]  /*2c20*/  PRMT R0, RZ, 0x654, R5 ;  /* 0x00000654ff007816 */ /* 0x002fe20000000005 */
[----:B------:R-:W-:Y:S01]  /*2c30*/  @!P2 IMAD.MOV.U32 R4, RZ, RZ, 0x10 ;  /* 0x00000010ff04a424 */ /* 0x000fe200078e00ff */
[----:B------:R-:W-:Y:S01]  /*2c40*/  SHF.L.U32 R5, R12, 0x1f, RZ ;  /* 0x0000001f0c057819 */ /* 0x000fe200000006ff */
[----:B------:R-:W-:Y:S01]  /*2c50*/  UIADD3 UR4, UPT, UPT, UR5, 0xd0, URZ ;  /* 0x000000d005047890 */ /* 0x000fe2000fffe0ff */
[----:B------:R1:W-:Y:S05]  /*2c60*/  SYNCS.ARRIVE.TRANS64.RED.A1T0 RZ, [R0+URZ], RZ ;  /* 0x000000ff00ff79a7 */ /* 0x0003ea00081004ff */
[----:B------:R-:W-:Y:S01]  /*2c70*/  IMAD.U32 R6, RZ, RZ, UR4 ;  /* 0x00000004ff067e24 */ /* 0x000fe2000f8e00ff */
[----:B------:R-:W2:Y:S04]  /*2c80*/  SYNCS.PHASECHK.TRANS64.TRYWAIT P0, [UR5+0xe0], R5 ;  /* 0x0000e005ff0075a7 */ /* 0x000ea80008001105 */
[----:B------:R-:W-:Y:S01]  /*2c90*/  PRMT R6, R10, 0x654, R6 ;  /* 0x000006540a067816 */ /* 0x000fe20000000006 */
[----:B-12---:R-:W-:Y:S06]  /*2ca0*/  @!P0 BRA `(.L_x_53) ;  /* 0x0000006c00b08947 */ /* 0x006fec0003800000 */
.L_x_173:
[----:B------:R-:W-:Y:S01]  /*2cb0*/  ULEA UR4, UR6, UR37, 0x4 ;  /* 0x0000002506047291 */ /* 0x000fe2000f8e20ff */
[----:B------:R-:W-:Y:S01]  /*2cc0*/  SEL R2, R6, R2, !P2 ;  /* 0x0000000206027207 */ /* 0x000fe20005000000 */
[----:B------:R-:W-:Y:S01]  /*2cd0*/  UIADD3 UR5, UPT, UPT, UR5, 0xd0, URZ ;  /* 0x000000d005057890 */ /* 0x000fe2000fffe0ff */
[----:B-1----:R-:W-:Y:S01]  /*2ce0*/  LEA R0, R11, UR37, 0x3 ;  /* 0x000000250b007c11 */ /* 0x002fe2000f8e18ff */
[----:B------:R-:W-:Y:S01]  /*2cf0*/  UIADD3 UR4, UPT, UPT, UR4, 0x160, URZ ;  /* 0x0000016004047890 */ /* 0x000fe2000fffe0ff */
[----:B------:R1:W-:Y:S01]  /*2d00*/  @!P2 SYNCS.ARRIVE.TRANS64.RED RZ, [R2+URZ], R4 ;  /* 0x0000000402ffa9a7 */ /* 0x0003e200080004ff */
[----:B------:R-:W-:Y:S01]  /*2d10*/  UIADD3 UR6, UPT, UPT, UR6, 0x1, URZ ;  /* 0x0000000106067890 */ /* 0x000fe2000fffe0ff */
[----:B------:R-:W-:-:S03]  /*2d20*/  VIADD R3, R3, 0x1 ;  /* 0x0000000103037836 */ /* 0x000fc60000000000 */
[----:B------:R-:W-:Y:S02]  /*2d30*/  UISETP.NE.AND UP0, UPT, UR6, 0x2, UPT ;  /* 0x000000020600788c */ /* 0x000fe4000bf05270 */
[----:B------:R-:W-:Y:S01]  /*2d40*/  ISETP.NE.AND P0, PT, R3, 0x2, PT ;  /* 0x000000020300780c */ /* 0x000fe20003f05270 */
[----:B------:R-:W-:Y:S06]  /*2d50*/  UGETNEXTWORKID.BROADCAST [UR4], [UR5] ;  /* 0x00000000040073ca */ /* 0x000fec0008000100 */
[----:B------:R-:W-:Y:S02]  /*2d60*/  USEL UR4, URZ, 0x1, UP0 ;  /* 0x00000001ff047887 */ /* 0x000fe40008000000 */
[----:B------:R-:W-:-:S04]  /*2d70*/  USEL UR6, UR6, URZ, UP0 ;  /* 0x000000ff06067287 */ /* 0x000fc80008000000 */
[----:B------:R-:W-:Y:S02]  /*2d80*/  LOP3.LUT R12, R12, UR4, RZ, 0x3c, !PT ;  /* 0x000000040c0c7c12 */ /* 0x000fe4000f8e3cff */
[----:B-1----:R-:W-:-:S04]  /*2d90*/  SHF.L.U32 R4, R9, 0x1f, RZ ;  /* 0x0000001f09047819 */ /* 0x002fc800000006ff */
[----:B------:R-:W1:Y:S02]  /*2da0*/  SYNCS.PHASECHK.TRANS64.TRYWAIT P1, [R0+URZ+0xd0], R4 ;  /* 0x0000d004000075a7 */ /* 0x000e6400080211ff */
[----:B-1----:R-:W-:Y:S05]  /*2db0*/  @!P1 BRA `(.L_x_54) ;  /* 0x0000006c00849947 */ /* 0x002fea0003800000 */
.L_x_174:
[----:B-1----:R-:W-:Y:S01]  /*2dc0*/  LEA R4, R11, UR37, 0x4 ;  /* 0x000000250b047c11 */ /* 0x002fe2000f8e20ff */
[----:B------:R-:W-:Y:S01]  /*2dd0*/  VIADD R0, R0, 0xe0 ;  /* 0x000000e000007836 */ /* 0x000fe20000000000 */
[----:B------:R-:W-:Y:S01]  /*2de0*/  SEL R3, R3, RZ, P0 ;  /* 0x000000ff03037207 */ /* 0x000fe20000000000 */
[----:B------:R-:W-:-:S03]  /*2df0*/  VIADD R11, R11, 0x1 ;  /* 0x000000010b0b7836 */ /* 0x000fc60000000000 */
[----:B------:R-:W1:Y:S01]  /*2e00*/  LDS.128 R4, [R4+0x160] ;  /* 0x0001600004047984 */ /* 0x000e620000000c00 */
[----:B------:R-:W-:Y:S02]  /*2e10*/  PRMT R0, RZ, 0x654, R0 ;  /* 0x00000654ff007816 */ /* 0x000fe40000000000 */
[C---:B------:R-:W-:Y:S01]  /*2e20*/  ISETP.NE.AND P1, PT, R11.reuse, 0x2, PT ;  /* 0x000000020b00780c */ /* 0x040fe20003f25270 */
[----:B------:R-:W-:Y:S01]  /*2e30*/  @!PT LDS RZ, [RZ] ;  /* 0x00000000fffff984 */ /* 0x000fe20000000800 */
[----:B------:R-:W-:Y:S01]  /*2e40*/  @!PT LDS RZ, [RZ] ;  /* 0x00000000fffff984 */ /* 0x000fe20000000800 */
[----:B------:R-:W-:Y:S01]  /*2e50*/  @!PT LDS RZ, [RZ] ;  /* 0x00000000fffff984 */ /* 0x000fe20000000800 */
[----:B------:R-:W-:Y:S01]  /*2e60*/  @!PT LDS RZ, [RZ] ;  /* 0x00000000fffff984 */ /* 0x000fe20000000800 */
[----:B------:R2:W-:Y:S06]  /*2e70*/  MEMBAR.ALL.CTA ;  /* 0x0000000000007992 */ /* 0x0005ec0000008000 */
[----:B--2---:R-:W2:Y:S01]  /*2e80*/  FENCE.VIEW.ASYNC.S ;  /* 0x00000000000073c6 */ /* 0x004ea20000000000 */
[----:B------:R-:W-:Y:S01]  /*2e90*/  SEL R11, R11, RZ, P1 ;  /* 0x000000ff0b0b7207 */ /* 0x000fe20000800000 */
[----:B--2---:R2:W-:Y:S01]  /*2ea0*/  SYNCS.ARRIVE.TRANS64.RED.A1T0 RZ, [R0+URZ], RZ ;  /* 0x000000ff00ff79a7 */ /* 0x0045e200081004ff */
[----:B-1----:R-:W-:-:S02]  /*2eb0*/  LOP3.LUT P3, RZ, R6, 0x1, RZ, 0xc0, !PT ;  /* 0x0000000106ff7812 */ /* 0x002fc4000786c0ff */
[----:B------:R-:W-:-:S04]  /*2ec0*/  SEL R4, RZ, 0x1, P1 ;  /* 0x00000001ff047807 */ /* 0x000fc80000800000 */
[----:B------:R-:W-:Y:S02]  /*2ed0*/  LOP3.LUT R9, R9, R4, RZ, 0x3c, !PT ;  /* 0x0000000409097212 */ /* 0x000fe400078e3cff */
[----:B--2---:R-:W-:-:S04]  /*2ee0*/  SEL R0, RZ, 0x1, P0 ;  /* 0x00000001ff007807 */ /* 0x004fc80000000000 */
[----:B------:R-:W-:Y:S01]  /*2ef0*/  LOP3.LUT R8, R8, R0, RZ, 0x3c, !PT ;  /* 0x0000000008087212 */ /* 0x000fe200078e3cff */
[----:B------:R-:W-:Y:S06]  /*2f00*/  @P3 BRA `(.L_x_55) ;  /* 0xfffffffc002c3947 */ /* 0x000fec000383ffff */
[----:B------:R-:W-:Y:S01]  /*2f10*/  ULEA UR5, UR6, UR37, 0x3 ;  /* 0x0000002506057291 */ /* 0x000fe2000f8e18ff */
[----:B------:R-:W-:-:S08]  /*2f20*/  SHF.L.U32 R2, R12, 0x1f, RZ ;  /* 0x0000001f0c027819 */ /* 0x000fd000000006ff */
[----:B------:R-:W1:Y:S02]  /*2f30*/  SYNCS.PHASECHK.TRANS64 P0, [UR5+0xe0], R2 ;  /* 0x0000e002ff0075a7 */ /* 0x000e640008001005 */
[----:B-1----:R-:W-:Y:S05]  /*2f40*/  @P0 BRA `(.L_x_56) ;  /* 0x0000000000080947 */ /* 0x002fea0003800000 */
[----:B------:R-:W1:Y:S02]  /*2f50*/  SYNCS.PHASECHK.TRANS64.TRYWAIT P0, [UR5+0xe0], R2 ;  /* 0x0000e002ff0075a7 */ /* 0x000e640008001105 */
[----:B-1----:R-:W-:Y:S05]  /*2f60*/  @!P0 BRA `(.L_x_57) ;  /* 0x0000006c002c8947 */ /* 0x002fea0003800000 */
.L_x_56:
[----:B------:R-:W-:-:S04]  /*2f70*/  UIADD3 UR4, UPT, UPT, UR6, 0x1, URZ ;  /* 0x0000000106047890 */ /* 0x000fc8000fffe0ff */
[----:B------:R-:W-:-:S04]  /*2f80*/  UISETP.NE.AND UP0, UPT, UR4, 0x2, UPT ;  /* 0x000000020400788c */ /* 0x000fc8000bf05270 */
[----:B------:R-:W-:Y:S02]  /*2f90*/  USEL UR7, URZ, 0x1, UP0 ;  /* 0x00000001ff077887 */ /* 0x000fe40008000000 */
[----:B------:R-:W-:-:S04]  /*2fa0*/  USEL UR4, UR4, URZ, UP0 ;  /* 0x000000ff04047287 */ /* 0x000fc80008000000 */
[----:B------:R-:W-:Y:S01]  /*2fb0*/  ULEA UR4, UR4, UR37, 0x3 ;  /* 0x0000002504047291 */ /* 0x000fe2000f8e18ff */
[----:B-1----:R-:W-:-:S04]  /*2fc0*/  LOP3.LUT R2, R12, UR7, RZ, 0x3c, !PT ;  /* 0x000000070c027c12 */ /* 0x002fc8000f8e3cff */
[----:B------:R-:W-:-:S04]  /*2fd0*/  SHF.L.U32 R0, R2, 0x1f, RZ ;  /* 0x0000001f02007819 */ /* 0x000fc800000006ff */
[----:B------:R-:W1:Y:S02]  /*2fe0*/  SYNCS.PHASECHK.TRANS64 P0, [UR4+0xe0], R0 ;  /* 0x0000e000ff0075a7 */ /* 0x000e640008001004 */
[----:B-1----:R-:W-:Y:S05]  /*2ff0*/  @P0 EXIT ;  /* 0x000000000000094d */ /* 0x002fea0003800000 */
[----:B------:R-:W-:Y:S02]  /*3000*/  SHF.L.U32 R2, R2, 0x1f, RZ ;  /* 0x0000001f02027819 */ /* 0x000fe400000006ff */
[----:B------:R-:W-:-:S07]  /*3010*/  MOV R0, UR4 ;  /* 0x0000000400007c02 */ /* 0x000fce0008000f00 */
.L_x_58:
[----:B-1----:R1:W2:Y:S02]  /*3020*/  SYNCS.PHASECHK.TRANS64.TRYWAIT P0, [R0+URZ+0xe0], R2 ;  /* 0x0000e002000075a7 */ /* 0x0022a400080011ff */
[----:B--2---:R-:W-:Y:S05]  /*3030*/  @!P0 NANOSLEEP.SYNCS 0x989680 ;  /* 0x009896800000895d */ /* 0x004fea0003900000 */
[----:B------:R-:W2:Y:S02]  /*3040*/  @!P0 SYNCS.PHASECHK.TRANS64 P0, [R0+URZ+0xe0], R2 ;  /* 0x0000e002000085a7 */ /* 0x000ea400080010ff */
[----:B--2---:R-:W-:Y:S05]  /*3050*/  @P0 EXIT ;  /* 0x000000000000094d */ /* 0x004fea0003800000 */
[----:B------:R-:W-:Y:S05]  /*3060*/  BRA `(.L_x_58) ;  /* 0xfffffffc00ec7947 */ /* 0x000fea000383ffff */
.L_x_51:
[----:B------:R-:W-:Y:S05]  /*3070*/  BRA.U UP4, `(.L_x_59) ;  /* 0x0000001104d87547 */ /* 0x000fea000b800000 */
[----:B------:R-:W-:Y:S01]  /*3080*/  UMOV UR6, 0x40 ;  /* 0x0000004000067882 */ /* 0x000fe20000000000 */
[----:B------:R-:W-:Y:S01]  /*3090*/  NOP ;  /* 0x0000000000007918 */ /* 0x000fe20000000000 */
[----:B------:R-:W-:Y:S01]  /*30a0*/  ULEA UR6, UR37, UR6, 0x18 ;  /* 0x0000000625067291 */ /* 0x000fe2000f8ec0ff */
[----:B------:R-:W-:Y:S02]  /*30b0*/  UMOV UR7, 0x400 ;  /* 0x0000040000077882 */ /* 0x000fe40000000000 */
[----:B------:R-:W-:-:S06]  /*30c0*/  ULEA UR37, UR37, UR7, 0x18 ;  /* 0x0000000725257291 */ /* 0x000fcc000f8ec0ff */
[----:B------:R-:W1:Y:S02]  /*30d0*/  LDS.U8 R2, [UR6+0x1c] ;  /* 0x00001c06ff027984 */ /* 0x000e640008000000 */
[----:B-1----:R-:W-:-:S13]  /*30e0*/  ISETP.NE.AND P0, PT, R2, RZ, PT ;  /* 0x000000ff0200720c */ /* 0x002fda0003f05270 */
[----:B------:R-:W-:Y:S05]  /*30f0*/  @P0 BRA `(.L_x_60) ;  /* 0x0000000400080947 */ /* 0x000fea0003800000 */
[----:B------:R-:W-:Y:S02]  /*3100*/  UISETP.NE.U32.AND UP0, UPT, UR5, 0x1, UPT ;  /* 0x000000010500788c */ /* 0x000fe4000bf05070 */
[----:B------:R-:W-:-:S07]  /*3110*/  UIADD3 UR8, UPT, UPT, UR6, 0x8, URZ ;  /* 0x0000000806087890 */ /* 0x000fce000fffe0ff */
[----:B------:R-:W-:Y:S05]  /*3120*/  BRA.U !UP0, `(.L_x_61) ;  /* 0x00000001089c7547 */ /* 0x000fea000b800000 */
[----:B------:R-:W-:Y:S01]  /*3130*/  ELECT P0, URZ, PT ;  /* 0x0000000000ff782f */ /* 0x000fe20003800000 */
[----:B------:R-:W-:-:S12]  /*3140*/  BSSY B0, `(.L_x_61) ;  /* 0x0000025000007945 */ /* 0x000fd80003800000 */
[----:B------:R-:W-:Y:S05]  /*3150*/  @!P0 BRA `(.L_x_62) ;  /* 0x00000000008c8947 */ /* 0x000fea0003800000 */
[----:B------:R-:W-:-:S05]  /*3160*/  UMOV UR7, 0x10 ;  /* 0x0000001000077882 */ /* 0x000fca0000000000 */
[----:B------:R-:W-:Y:S04]  /*3170*/  DEPBAR.LE SB1, 0x36 ;  /* 0x00009d800000791a */ /* 0x000fe80000000000 */
[----:B------:R-:W1:Y:S02]  /*3180*/  UTCATOMSWS.2CTA.FIND_AND_SET.ALIGN UP1, UR7, UR7 ;  /* 0x00000007000775e3 */ /* 0x000e640008220800 */
[----:B-1----:R-:W-:Y:S01]  /*3190*/  MOV R10, UR7 ;  /* 0x00000007000a7c02 */ /* 0x002fe20008000f00 */
[----:B------:R-:W-:Y:S06]  /*31a0*/  BRA.U UP1, `(.L_x_63) ;  /* 0x0000000101187547 */ /* 0x000fec000b800000 */
.L_x_64:
[----:B------:R-:W-:Y:S05]  /*31b0*/  NANOSLEEP 0x64 ;  /* 0x000000640000795d */ /* 0x000fea0003800000 */
[----:B------:R-:W-:-:S05]  /*31c0*/  UMOV UR7, 0x10 ;  /* 0x0000001000077882 */ /* 0x000fca0000000000 */
[----:B------:R-:W-:Y:S04]  /*31d0*/  DEPBAR.LE SB1, 0x36 ;  /* 0x00009d800000791a */ /* 0x000fe80000000000 */
[----:B------:R-:W1:Y:S02]  /*31e0*/  UTCATOMSWS.2CTA.FIND_AND_SET.ALIGN UP1, UR7, UR7 ;  /* 0x00000007000775e3 */ /* 0x000e640008220800 */
[----:B-1----:R-:W-:Y:S01]  /*31f0*/  MOV R10, UR7 ;  /* 0x00000007000a7c02 */ /* 0x002fe20008000f00 */
[----:B------:R-:W-:Y:S05]  /*3200*/  BRA.U !UP1, `(.L_x_64) ;  /* 0xfffffffd09e87547 */ /* 0x000fea000b83ffff */
.L_x_63:
[----:B------:R-:W1:Y:S01]  /*3210*/  LDS R5, [UR6+0x10] ;  /* 0x00001006ff057984 */ /* 0x000e620008000800 */
[----:B------:R-:W-:Y:S01]  /*3220*/  IMAD.U32 R3, RZ, RZ, UR37 ;  /* 0x00000025ff037e24 */ /* 0x000fe2000f8e00ff */
[----:B------:R-:W-:-:S03]  /*3230*/  MOV R2, UR4 ;  /* 0x0000000400027c02 */ /* 0x000fc60008000f00 */
[----:B------:R-:W-:Y:S01]  /*3240*/  VIADD R3, R3, 0x180 ;  /* 0x0000018003037836 */ /* 0x000fe20000000000 */
[----:B-1----:R-:W-:-:S04]  /*3250*/  SHF.L.U32 R5, R5, 0x1f, RZ ;  /* 0x0000001f05057819 */ /* 0x002fc800000006ff */
[----:B------:R-:W1:Y:S02]  /*3260*/  SYNCS.PHASECHK.TRANS64.TRYWAIT P0, [UR6+0x8], R5 ;  /* 0x00000805ff0075a7 */ /* 0x000e640008001106 */
[----:B-1----:R-:W-:Y:S05]  /*3270*/  @P0 BRA `(.L_x_65) ;  /* 0x0000000000080947 */ /* 0x002fea0003800000 */
[----:B------:R-:W1:Y:S02]  /*3280*/  SYNCS.PHASECHK.TRANS64.TRYWAIT P0, [UR6+0x8], R5 ;  /* 0x00000805ff0075a7 */ /* 0x000e640008001106 */
[----:B-1----:R-:W-:Y:S05]  /*3290*/  @!P0 BRA `(.L_x_66) ;  /* 0x0000006800788947 */ /* 0x002fea0003800000 */
.L_x_65:
[----:B-1----:R-:W-:Y:S01]  /*32a0*/  HFMA2 R4, -RZ, RZ, 0, 5.9604644775390625e-08 ;  /* 0x00000001ff047431 */ /* 0x002fe200000001ff */
[----:B------:R-:W-:Y:S01]  /*32b0*/  UPRMT UR7, UR4, 0x654, UR8 ;  /* 0x0000065404077896 */ /* 0x000fe20008000008 */
[----:B------:R-:W-:Y:S01]  /*32c0*/  IMAD.MOV.U32 R7, RZ, RZ, 0xffff ;  /* 0x0000ffffff077424 */ /* 0x000fe200078e00ff */
[----:B------:R-:W-:Y:S01]  /*32d0*/  PRMT R2, R2, 0x654, R3 ;  /* 0x0000065402027816 */ /* 0x000fe20000000003 */
[----:B------:R-:W-:Y:S02]  /*32e0*/  IMAD.MOV.U32 R5, RZ, RZ, 0x4 ;  /* 0x00000004ff057424 */ /* 0x000fe400078e00ff */
[----:B------:R-:W-:Y:S01]  /*32f0*/  IMAD.SHL.U32 R9, R10, 0x20, RZ ;  /* 0x000000200a097824 */ /* 0x000fe200078e00ff */
[----:B------:R-:W-:Y:S02]  /*3300*/  MOV R3, UR7 ;  /* 0x0000000700037c02 */ /* 0x000fe40008000f00 */
[-C--:B------:R-:W-:Y:S01]  /*3310*/  SHF.L.U32 R7, R7, R10.reuse, RZ ;  /* 0x0000000a07077219 */ /* 0x080fe200000006ff */
[----:B------:R1:W-:Y:S01]  /*3320*/  SYNCS.ARRIVE.TRANS64.RED RZ, [UR7], R5 ;  /* 0x00000005ffff79a7 */ /* 0x0003e20008000407 */
[----:B------:R-:W-:Y:S01]  /*3330*/  SHF.L.U32 R6, R4, R10, RZ ;  /* 0x0000000a04067219 */ /* 0x000fe200000006ff */
[----:B------:R1:W-:Y:S04]  /*3340*/  STS [UR37+0x180], R9 ;  /* 0x00018009ff007988 */ /* 0x0003e80008000825 */
[----:B------:R1:W-:Y:S04]  /*3350*/  STAS [R2.64], R10 ;  /* 0x0000000a02007dbd */ /* 0x0003e8000c0008ff */
[----:B------:R1:W-:Y:S04]  /*3360*/  ATOMS.OR RZ, [UR6+0x14], R7 ;  /* 0x00001407ffff798c */ /* 0x0003e8000b000006 */
[----:B------:R1:W-:Y:S04]  /*3370*/  ATOMS.OR RZ, [UR6+0x18], R6 ;  /* 0x00001806ffff798c */ /* 0x0003e8000b000006 */
[----:B------:R1:W-:Y:S02]  /*3380*/  ATOMS.XOR RZ, [UR6+0x10], R4 ;  /* 0x00001004ffff798c */ /* 0x0003e4000b800006 */
.L_x_62:
[----:B------:R-:W-:Y:S05]  /*3390*/  BSYNC B0 ;  /* 0x0000000000007941 */ /* 0x000fea0003800000 */
.L_x_61:
[----:B------:R-:W-:Y:S05]  /*33a0*/  BRA.U UP0, `(.L_x_67) ;  /* 0x00000001006c7547 */ /* 0x000fea000b800000 */
[----:B------:R-:W-:-:S03]  /*33b0*/  UMOV UR7, 0xffffffff ;  /* 0xffffffff00077882 */ /* 0x000fc60000000000 */
[----:B------:R-:W-:Y:S05]  /*33c0*/  BRA.DIV UR7, `(.L_x_68) ;  /* 0x0000006a07447947 */ /* 0x000fea000b800000 */
[----:B------:R-:W-:-:S13]  /*33d0*/  ELECT P6, URZ, PT ;  /* 0x0000000000ff782f */ /* 0x000fda00038c0000 */
.L_x_178:
[----:B------:R-:W-:Y:S05]  /*33e0*/  @!P6 BRA `(.L_x_67) ;  /* 0x00000000005ce947 */ /* 0x000fea0003800000 */
[----:B-1----:R-:W1:Y:S02]  /*33f0*/  LDS R3, [UR6+0x10] ;  /* 0x00001006ff037984 */ /* 0x002e640008000800 */
[----:B-1----:R-:W-:-:S04]  /*3400*/  SHF.L.U32 R3, R3, 0x1f, RZ ;  /* 0x0000001f03037819 */ /* 0x002fc800000006ff */
[----:B------:R-:W1:Y:S02]  /*3410*/  SYNCS.PHASECHK.TRANS64.TRYWAIT P0, [UR6+0x8], R3 ;  /* 0x00000803ff0075a7 */ /* 0x000e640008001106 */
[----:B-1----:R-:W-:Y:S05]  /*3420*/  @P0 BRA `(.L_x_69) ;  /* 0x0000000000080947 */ /* 0x002fea0003800000 */
[----:B------:R-:W1:Y:S02]  /*3430*/  SYNCS.PHASECHK.TRANS64.TRYWAIT P0, [UR6+0x8], R3 ;  /* 0x00000803ff0075a7 */ /* 0x000e640008001106 */
[----:B-1----:R-:W-:Y:S05]  /*3440*/  @!P0 BRA `(.L_x_70) ;  /* 0x0000006800448947 */ /* 0x002fea0003800000 */
.L_x_69:
[----:B------:R-:W2:Y:S01]  /*3450*/  LDS R5, [UR37+0x180] ;  /* 0x00018025ff057984 */ /* 0x000ea20008000800 */
[----:B-1----:R-:W-:Y:S02]  /*3460*/  HFMA2 R2, -RZ, RZ, 0, 5.9604644775390625e-08 ;  /* 0x00000001ff027431 */ /* 0x002fe400000001ff */
[----:B------:R-:W-:Y:S01]  /*3470*/  IMAD.MOV.U32 R3, RZ, RZ, 0xffff ;  /* 0x0000ffffff037424 */ /* 0x000fe200078e00ff */
[----:B------:R-:W-:Y:S01]  /*3480*/  UPRMT UR7, UR4, 0x654, UR8 ;  /* 0x0000065404077896 */ /* 0x000fe20008000008 */
[----:B--2---:R-:W-:-:S03]  /*3490*/  IMAD.SHL.U32 R4, R5, 0x20, RZ ;  /* 0x0000002005047824 */ /* 0x004fc600078e00ff */
[-C--:B------:R-:W-:Y:S02]  /*34a0*/  SHF.L.U32 R3, R3, R5.reuse, RZ ;  /* 0x0000000503037219 */ /* 0x080fe400000006ff */
[----:B------:R-:W-:Y:S01]  /*34b0*/  SHF.L.U32 R5, R2, R5, RZ ;  /* 0x0000000502057219 */ /* 0x000fe200000006ff */
[----:B------:R2:W-:Y:S04]  /*34c0*/  STS [UR37+0x180], R4 ;  /* 0x00018004ff007988 */ /* 0x0005e80008000825 */
[----:B------:R2:W-:Y:S04]  /*34d0*/  ATOMS.OR RZ, [UR6+0x14], R3 ;  /* 0x00001403ffff798c */ /* 0x0005e8000b000006 */
[----:B------:R2:W-:Y:S01]  /*34e0*/  ATOMS.OR RZ, [UR6+0x18], R5 ;  /* 0x00001805ffff798c */ /* 0x0005e2000b000006 */
[----:B------:R-:W-:Y:S03]  /*34f0*/  SYNCS.ARRIVE.TRANS64.RED.A1T0 RZ, [UR7], RZ ;  /* 0x000000ffffff79a7 */ /* 0x000fe60008100407 */
[----:B------:R2:W-:Y:S01]  /*3500*/  ATOMS.XOR RZ, [UR6+0x10], R2 ;  /* 0x00001002ffff798c */ /* 0x0005e2000b800006 */
[----:B------:R-:W-:Y:S05]  /*3510*/  BRA `(.L_x_67) ;  /* 0x0000000000107947 */ /* 0x000fea0003800000 */
.L_x_60:
[----:B------:R-:W-:-:S05]  /*3520*/  MOV R2, 0xffffffff ;  /* 0xffffffff00027802 */ /* 0x000fca0000000f00 */
[----:B------:R1:W-:Y:S02]  /*3530*/  STS [UR37+0x180], R2 ;  /* 0x00018002ff007988 */ /* 0x0003e40008000825 */
[----:B-1----:R-:W-:Y:S02]  /*3540*/  MOV R2, 0x3560 ;  /* 0x0000356000027802 */ /* 0x002fe40000000f00 */
[----:B-----5:R-:W-:Y:S05]  /*3550*/  CALL.REL.NOINC `($__internal_1_$__cuda_sm10x_tcgen05_guardrail_trap_phase_invalid_during_alloc) ;  /* 0x0000007000187944 */ /* 0x020fea0003c00000 */
.L_x_67:
[----:B------:R-:W-:Y:S05]  /*3560*/  WARPSYNC.ALL ;  /* 0x0000000000007948 */ /* 0x000fea0003800000 */
[----:B------:R-:W3:Y:S01]  /*3570*/  S2UR UR7, SR_CgaCtaId ;  /* 0x00000000000779c3 */ /* 0x000ee20000008800 */
[----:B------:R-:W-:Y:S01]  /*3580*/  UMOV UR6, 0x400 ;  /* 0x0000040000067882 */ /* 0x000fe20000000000 */
[----:B------:R-:W-:-:S06]  /*3590*/  NOP ;  /* 0x0000000000007918 */ /* 0x000fcc0000000000 */
[----:B------:R-:W-:Y:S06]  /*35a0*/  BAR.ARV 0x6, 0xa0 ;  /* 0x0182800000007b1d */ /* 0x000fec0000002000 */
[----:B------:R-:W4:Y:S01]  /*35b0*/  LDCU UR8, c[0x0][0x38c] ;  /* 0x00007180ff0877ac */ /* 0x000f220008000800 */
[----:B------:R-:W-:Y:S01]  /*35c0*/  LOP3.LUT R0, R0, 0xffff, RZ, 0xc0, !PT ;  /* 0x0000ffff00007812 */ /* 0x000fe200078ec0ff */
[----:B-1----:R-:W-:Y:S01]  /*35d0*/  IMAD.MOV.U32 R9, RZ, RZ, 0x1 ;  /* 0x00000001ff097424 */ /* 0x002fe200078e00ff */
[----:B------:R-:W-:Y:S01]  /*35e0*/  LOP3.LUT R8, R8, 0xffff, RZ, 0xc0, !PT ;  /* 0x0000ffff08087812 */ /* 0x000fe200078ec0ff */
[----:B------:R-:W-:Y:S01]  /*35f0*/  UMOV UR19, URZ ;  /* 0x000000ff00137c82 */ /* 0x000fe20008000000 */
[----:B------:R-:W-:Y:S01]  /*3600*/  R2UR UR11, R0 ;  /* 0x00000000000b72ca */ /* 0x000fe200000e0000 */
[----:B------:R-:W-:Y:S01]  /*3610*/  UMOV UR18, URZ ;  /* 0x000000ff00127c82 */ /* 0x000fe20008000000 */
[----:B------:R-:W-:Y:S01]  /*3620*/  R2UR UR12, R8 ;  /* 0x00000000080c72ca */ /* 0x000fe200000e0000 */
[----:B------:R-:W-:Y:S01]  /*3630*/  IMAD.MOV.U32 R8, RZ, RZ, RZ ;  /* 0x000000ffff087224 */ /* 0x000fe200078e00ff */
[----:B------:R-:W-:Y:S01]  /*3640*/  UMOV UR17, URZ ;  /* 0x000000ff00117c82 */ /* 0x000fe20008000000 */
[----:B---3--:R-:W-:-:S02]  /*3650*/  ULEA UR7, UR7, UR6, 0x18 ;  /* 0x0000000607077291 */ /* 0x008fc4000f8ec0ff */
[----:B------:R-:W-:Y:S02]  /*3660*/  UISETP.NE.AND UP2, UPT, UR5, URZ, UPT ;  /* 0x000000ff0500728c */ /* 0x000fe4000bf45270 */
[----:B------:R-:W-:Y:S02]  /*3670*/  UIADD3 UR13, UPT, UPT, UR7, 0x8400, URZ ;  /* 0x00008400070d7890 */ /* 0x000fe4000fffe0ff */
[----:B------:R-:W-:Y:S02]  /*3680*/  UIADD3 UR14, UPT, UPT, UR7, 0x28400, URZ ;  /* 0x00028400070e7890 */ /* 0x000fe4000fffe0ff */
[----:B----4-:R-:W-:Y:S01]  /*3690*/  UIADD3 UR8, UPT, UPT, UR8, 0x3f, URZ ;  /* 0x0000003f08087890 */ /* 0x010fe2000fffe0ff */
[----:B--2---:R-:W1:Y:S01]  /*36a0*/  LDS R2, [UR7+0x180] ;  /* 0x00018007ff027984 */ /* 0x004e620008000800 */
[----:B------:R-:W-:Y:S02]  /*36b0*/  USHF.R.U32.HI UR13, URZ, 0x4, UR13 ;  /* 0x00000004ff0d7899 */ /* 0x000fe4000801160d */
[----:B------:R-:W-:-:S02]  /*36c0*/  USHF.R.S32.HI UR6, URZ, 0x1f, UR8 ;  /* 0x0000001fff067899 */ /* 0x000fc40008011408 */
[----:B------:R-:W-:Y:S02]  /*36d0*/  USHF.R.U32.HI UR14, URZ, 0x4, UR14 ;  /* 0x00000004ff0e7899 */ /* 0x000fe4000801160e */
[----:B------:R-:W-:Y:S02]  /*36e0*/  ULEA.HI UR6, UR6, UR8, URZ, 0x6 ;  /* 0x0000000806067291 */ /* 0x000fe4000f8f30ff */
[----:B------:R-:W-:Y:S02]  /*36f0*/  ULOP3.LUT UR13, UR13, 0x3fff, URZ, 0xc0, !UPT ;  /* 0x00003fff0d0d7892 */ /* 0x000fe4000f8ec0ff */
[----:B------:R-:W-:Y:S02]  /*3700*/  USHF.R.S32.HI UR6, URZ, 0x6, UR6 ;  /* 0x00000006ff067899 */ /* 0x000fe40008011406 */
[----:B------:R-:W-:Y:S02]  /*3710*/  ULOP3.LUT UR14, UR14, 0x3fff, URZ, 0xc0, !UPT ;  /* 0x00003fff0e0e7892 */ /* 0x000fe4000f8ec0ff */
[----:B------:R-:W-:Y:S01]  /*3720*/  UISETP.LT.AND UP0, UPT, UR6, 0x1, UPT ;  /* 0x000000010600788c */ /* 0x000fe2000bf01270 */
[----:B------:R-:W-:Y:S01]  /*3730*/  UMOV UR28, 0x0 ;  /* 0x00000000001c7882 */ /* 0x000fe20000000000 */
[----:B------:R-:W-:Y:S01]  /*3740*/  UMOV UR29, 0x10200010 ;  /* 0x10200010001d7882 */ /* 0x000fe20000000000 */
[----:B------:R-:W-:-:S02]  /*3750*/  ULOP3.LUT UR13, UR13, 0x10000, URZ, 0xfc, !UPT ;  /* 0x000100000d0d7892 */ /* 0x000fc4000f8efcff */
[----:B------:R-:W-:Y:S02]  /*3760*/  ULOP3.LUT UR14, UR14, 0x10000, URZ, 0xfc, !UPT ;  /* 0x000100000e0e7892 */ /* 0x000fe4000f8efcff */
[----:B------:R-:W-:Y:S01]  /*3770*/  USEL UR20, UR6, 0x1, !UP0 ;  /* 0x0000000106147887 */ /* 0x000fe2000c000000 */
[----:B------:R-:W-:Y:S01]  /*3780*/  UMOV UR26, 0x0 ;  /* 0x00000000001a7882 */ /* 0x000fe20000000000 */
[----:B------:R-:W-:Y:S01]  /*3790*/  UMOV UR27, 0x10200010 ;  /* 0x10200010001b7882 */ /* 0x000fe20000000000 */
[----:B------:R-:W-:Y:S01]  /*37a0*/  UMOV UR24, 0x0 ;  /* 0x0000000000187882 */ /* 0x000fe20000000000 */
[----:B------:R-:W-:Y:S01]  /*37b0*/  UMOV UR25, 0x10200010 ;  /* 0x1020001000197882 */ /* 0x000fe20000000000 */
[----:B------:R-:W-:Y:S01]  /*37c0*/  UMOV UR22, 0x0 ;  /* 0x0000000000167882 */ /* 0x000fe20000000000 */
[----:B------:R-:W-:Y:S01]  /*37d0*/  UMOV UR23, 0x10200010 ;  /* 0x1020001000177882 */ /* 0x000fe20000000000 */
[----:B-1----:R-:W-:Y:S02]  /*37e0*/  R2UR UR21, R2 ;  /* 0x00000000021572ca */ /* 0x002fe400000e0000 */
[----:B------:R-:W-:-:S13]  /*37f0*/  CS2R R2, SRZ ;  /* 0x0000000000027805 */ /* 0x000fda000001ff00 */
.L_x_78:
[C---:B------:R-:W-:Y:S02]  /*3800*/  LEA R0, R8.reuse, UR7, 0x3 ;  /* 0x0000000708007c11 */ /* 0x040fe4000f8e18ff */
[----:B------:R-:W-:Y:S02]  /*3810*/  SHF.L.U32 R4, R3, 0x1f, RZ ;  /* 0x0000001f03047819 */ /* 0x000fe400000006ff */
[----:B------:R-:W-:Y:S02]  /*3820*/  LEA R5, R8, UR7, 0x4 ;  /* 0x0000000708057c11 */ /* 0x000fe4000f8e20ff */
[----:B------:R-:W1:Y:S02]  /*3830*/  SYNCS.PHASECHK.TRANS64.TRYWAIT P0, [R0+URZ+0xd0], R4 ;  /* 0x0000d004000075a7 */ /* 0x000e6400080011ff */
[----:B-1-34-:R-:W-:Y:S05]  /*3840*/  @!P0 BRA `(.L_x_71) ;  /* 0x00000064005c8947 */ /* 0x01afea0003800000 */
.L_x_179:
[----:B-1----:R-:W1:Y:S01]  /*3850*/  LDS.128 R4, [R5+0x160] ;  /* 0x0001600005047984 */ /* 0x002e620000000c00 */
[----:B------:R-:W-:Y:S02]  /*3860*/  VIADD R0, R0, 0xe0 ;  /* 0x000000e000007836 */ /* 0x000fe40000000000 */
[----:B------:R-:W-:Y:S01]  /*3870*/  VIADD R8, R8, 0x1 ;  /* 0x0000000108087836 */ /* 0x000fe20000000000 */
[----:B------:R-:W-:Y:S01]  /*3880*/  @!PT LDS RZ, [RZ] ;  /* 0x00000000fffff984 */ /* 0x000fe20000000800 */
[----:B------:R-:W-:Y:S01]  /*3890*/  @!PT LDS RZ, [RZ] ;  /* 0x00000000fffff984 */ /* 0x000fe20000000800 */
[----:B------:R-:W-:Y:S01]  /*38a0*/  @!PT LDS RZ, [RZ] ;  /* 0x00000000fffff984 */ /* 0x000fe20000000800 */
[----:B------:R-:W-:Y:S01]  /*38b0*/  @!PT LDS RZ, [RZ] ;  /* 0x00000000fffff984 */ /* 0x000fe20000000800 */
[----:B------:R2:W-:Y:S06]  /*38c0*/  MEMBAR.ALL.CTA ;  /* 0x0000000000007992 */ /* 0x0005ec0000008000 */
[----:B--2---:R-:W2:Y:S01]  /*38d0*/  FENCE.VIEW.ASYNC.S ;  /* 0x00000000000073c6 */ /* 0x004ea20000000000 */
[----:B------:R-:W-:-:S04]  /*38e0*/  PRMT R0, RZ, 0x654, R0 ;  /* 0x00000654ff007816 */ /* 0x000fc80000000000 */
[----:B--2---:R2:W-:Y:S01]  /*38f0*/  SYNCS.ARRIVE.TRANS64.RED.A1T0 RZ, [R0+URZ], RZ ;  /* 0x000000ff00ff79a7 */ /* 0x0045e200081004ff */
[----:B-1----:R-:W-:Y:S01]  /*3900*/  LOP3.LUT P1, RZ, R6, 0x1, RZ, 0xc0, !PT ;  /* 0x0000000106ff7812 */ /* 0x002fe2000782c0ff */
[----:B--2---:R-:W-:-:S12]  /*3910*/  BRA.U UP2, `(.L_x_72) ;  /* 0x0000000502087547 */ /* 0x004fd8000b800000 */
[----:B------:R-:W1:Y:S01]  /*3920*/  LDCU UR8, c[0x0][0x38c] ;  /* 0x00007180ff0877ac */ /* 0x000e620008000800 */
[----:B------:R-:W-:Y:S02]  /*3930*/  PLOP3.LUT P2, PT, PT, PT, PT, 0x80, 0x8 ;  /* 0x000000000008781c */ /* 0x000fe40003f4f070 */
[----:B------:R-:W-:Y:S01]  /*3940*/  SHF.L.U32 R4, R9, 0x1f, RZ ;  /* 0x0000001f09047819 */ /* 0x000fe200000006ff */
[----:B------:R-:W-:Y:S02]  /*3950*/  ULEA UR9, UR19, UR7, 0x3 ;  /* 0x0000000713097291 */ /* 0x000fe4000f8e18ff */
[----:B------:R-:W-:Y:S02]  /*3960*/  ULEA UR10, UR19, UR21, 0x7 ;  /* 0x00000015130a7291 */ /* 0x000fe4000f8e38ff */
[----:B-1----:R-:W-:-:S06]  /*3970*/  UISETP.GE.AND UP0, UPT, UR8, 0x1, UPT ;  /* 0x000000010800788c */ /* 0x002fcc000bf06270 */
[----:B------:R-:W-:-:S05]  /*3980*/  PLOP3.LUT P0, PT, PT, PT, UP0, 0x80, 0x8 ;  /* 0x000000000008781c */ /* 0x000fca0003f0f008 */
[----:B------:R-:W-:-:S08]  /*3990*/  @UP0 ULEA UR8, UR18, UR7, 0x3 ;  /* 0x0000000712080291 */ /* 0x000fd0000f8e18ff */
[----:B------:R-:W-:-:S04]  /*39a0*/  @P0 SHF.L.U32 R0, R2, 0x1f, RZ ;  /* 0x0000001f02000819 */ /* 0x000fc800000006ff */
[----:B------:R1:W2:Y:S01]  /*39b0*/  @P0 SYNCS.PHASECHK.TRANS64.TRYWAIT P2, [UR8], R0 ;  /* 0x00000000ff0005a7 */ /* 0x0002a20008041108 */
[----:B------:R-:W3:Y:S02]  /*39c0*/  SYNCS.PHASECHK.TRANS64.TRYWAIT P0, [UR9+0x110], R4 ;  /* 0x00011004ff0075a7 */ /* 0x000ee40008001109 */
[----:B-123--:R-:W-:Y:S05]  /*39d0*/  @!P0 BRA `(.L_x_73) ;  /* 0x00000064000c8947 */ /* 0x00efea0003800000 */
.L_x_181:
[----:B------:R-:W-:Y:S01]  /*39e0*/  UMOV UR16, UR17 ;  /* 0x0000001100107c82 */ /* 0x000fe20008000000 */
[----:B------:R-:W-:Y:S05]  /*39f0*/  BRA.U !UP0, `(.L_x_74) ;  /* 0x0000000108c07547 */ /* 0x000fea000b800000 */
[----:B------:R-:W-:Y:S02]  /*3a00*/  UIADD3 UR16, UPT, UPT, UR20, UR17, URZ ;  /* 0x0000001114107290 */ /* 0x000fe4000fffe0ff */
[----:B------:R-:W-:Y:S01]  /*3a10*/  UPLOP3.LUT UP3, UPT, UPT, UPT, UPT, 0x40, 0x4 ;  /* 0x000000000004789c */ /* 0x000fe20003f6e870 */
[----:B------:R-:W-:Y:S01]  /*3a20*/  UMOV UR15, UR6 ;  /* 0x00000006000f7c82 */ /* 0x000fe20008000000 */
[----:B------:R-:W-:-:S09]  /*3a30*/  UMOV UR46, UR18 ;  /* 0x00000012002e7c82 */ /* 0x000fd20008000000 */
.L_x_77:
[----:B--2---:R-:W-:Y:S01]  /*3a40*/  ULEA UR8, UR46, UR7, 0x3 ;  /* 0x000000072e087291 */ /* 0x004fe2000f8e18ff */
[----:B---3--:R-:W-:Y:S11]  /*3a50*/  @P2 BRA `(.L_x_75) ;  /* 0x00000000000c2947 */ /* 0x008ff60003800000 */
[----:B-1----:R-:W-:Y:S04]  /*3a60*/  SHF.L.U32 R4, R2, 0x1f, RZ ;  /* 0x0000001f02047819 */ /* 0x002fe800000006ff */
[----:B------:R-:W1:Y:S02]  /*3a70*/  SYNCS.PHASECHK.TRANS64.TRYWAIT P0, [UR8], R4 ;  /* 0x00000004ff0075a7 */ /* 0x000e640008001108 */
[----:B-1----:R-:W-:Y:S05]  /*3a80*/  @!P0 BRA `(.L_x_76) ;  /* 0x0000006000f88947 */ /* 0x002fea0003800000 */
.L_x_75:
[----:B------:R-:W-:Y:S01]  /*3a90*/  UISETP.NE.AND UP0, UPT, UR15, 0x1, UPT ;  /* 0x000000010f00788c */ /* 0x000fe2000bf05270 */
[----:B------:R-:W-:Y:S01]  /*3aa0*/  PLOP3.LUT P2, PT, PT, PT, PT, 0x80, 0x8 ;  /* 0x000000000008781c */ /* 0x000fe20003f4f070 */
[----:B------:R-:W-:Y:S02]  /*3ab0*/  UIADD3 UR18, UPT, UPT, UR46, 0x1, URZ ;  /* 0x000000012e127890 */ /* 0x000fe4000fffe0ff */
[----:B------:R-:W-:Y:S02]  /*3ac0*/  ULEA UR32, UR46, UR14, 0x9 ;  /* 0x0000000e2e207291 */ /* 0x000fe4000f8e48ff */
[----:B------:R-:W-:Y:S01]  /*3ad0*/  UISETP.NE.AND UP1, UPT, UR18, 0x8, UPT ;  /* 0x000000081200788c */ /* 0x000fe2000bf25270 */
[----:B------:R-:W-:Y:S01]  /*3ae0*/  PLOP3.LUT P0, PT, PT, PT, UP0, 0x80, 0x8 ;  /* 0x000000000008781c */ /* 0x000fe20003f0f008 */
[----:B------:R-:W-:Y:S02]  /*3af0*/  UIADD3 UR44, UPT, UPT, UR32, 0x2, URZ ;  /* 0x00000002202c7890 */ /* 0x000fe4000fffe0ff */
[----:B------:R-:W-:Y:S02]  /*3b00*/  USEL UR31, URZ, 0x1, UP1 ;  /* 0x00000001ff1f7887 */ /* 0x000fe40008800000 */
[----:B------:R-:W-:Y:S02]  /*3b10*/  USEL UR18, UR18, URZ, UP1 ;  /* 0x000000ff12127287 */ /* 0x000fe40008800000 */
[----:B------:R-:W-:Y:S02]  /*3b20*/  UIADD3 UR40, UPT, UPT, UR32, 0x4, URZ ;  /* 0x0000000420287890 */ /* 0x000fe4000fffe0ff */
[----:B------:R-:W-:Y:S01]  /*3b30*/  @UP0 ULEA UR30, UR18, UR7, 0x3 ;  /* 0x00000007121e0291 */ /* 0x000fe2000f8e18ff */
[----:B------:R-:W-:Y:S01]  /*3b40*/  LOP3.LUT R2, R2, UR31, RZ, 0x3c, !PT ;  /* 0x0000001f02027c12 */ /* 0x000fe2000f8e3cff */
[----:B------:R-:W-:Y:S02]  /*3b50*/  UIADD3 UR36, UPT, UPT, UR32, 0x6, URZ ;  /* 0x0000000620247890 */ /* 0x000fe4000fffe0ff */
[----:B------:R-:W-:Y:S01]  /*3b60*/  UIADD3 UR8, UPT, UPT, UR8, 0x40, URZ ;  /* 0x0000004008087890 */ /* 0x000fe2000fffe0ff */
[----:B-1----:R-:W-:Y:S01]  /*3b70*/  @P0 SHF.L.U32 R0, R2, 0x1f, RZ ;  /* 0x0000001f02000819 */ /* 0x002fe200000006ff */
[----:B------:R-:W-:Y:S02]  /*3b80*/  UIADD3 UR17, UPT, UPT, UR17, 0x1, URZ ;  /* 0x0000000111117890 */ /* 0x000fe4000fffe0ff */
[----:B------:R-:W-:Y:S01]  /*3b90*/  UIADD3 UR15, UPT, UPT, UR15, -0x1, URZ ;  /* 0xffffffff0f0f7890 */ /* 0x000fe2000fffe0ff */
[----:B------:R2:W3:Y:S01]  /*3ba0*/  @P0 SYNCS.PHASECHK.TRANS64.TRYWAIT P2, [UR30], R0 ;  /* 0x00000000ff0005a7 */ /* 0x0004e2000804111e */
[----:B------:R-:W-:Y:S02]  /*3bb0*/  ULEA UR30, UR46, UR13, 0xa ;  /* 0x0000000d2e1e7291 */ /* 0x000fe4000f8e50ff */
[----:B------:R-:W-:Y:S02]  /*3bc0*/  UISETP.NE.AND UP0, UPT, UR17, UR16, UPT ;  /* 0x000000101100728c */ /* 0x000fe4000bf05270 */
[----:B------:R-:W-:Y:S02]  /*3bd0*/  UIADD3 UR42, UPT, UPT, UR30, 0x2, URZ ;  /* 0x000000021e2a7890 */ /* 0x000fe4000fffe0ff */
[----:B------:R-:W-:Y:S02]  /*3be0*/  UIADD3 UR38, UPT, UPT, UR30, 0x4, URZ ;  /* 0x000000041e267890 */ /* 0x000fe4000fffe0ff */
[----:B------:R-:W-:Y:S01]  /*3bf0*/  UIADD3 UR34, UPT, UPT, UR30, 0x6, URZ ;  /* 0x000000061e227890 */ /* 0x000fe2000fffe0ff */
[----:B------:R-:W-:Y:S01]  /*3c00*/  UMOV UR33, 0x40004040 ;  /* 0x4000404000217882 */ /* 0x000fe20000000000 */
[----:B------:R-:W-:Y:S01]  /*3c10*/  UMOV UR31, 0x40004040 ;  /* 0x40004040001f7882 */ /* 0x000fe20000000000 */
[----:B------:R-:W-:Y:S01]  /*3c20*/  UMOV UR45, 0x40004040 ;  /* 0x40004040002d7882 */ /* 0x000fe20000000000 */
[----:B------:R2:W-:Y:S01]  /*3c30*/  UTCHMMA.2CTA gdesc[UR30], gdesc[UR32], tmem[UR10], tmem[UR28], idesc[UR29], UP3 ;  /* 0x00ff1c201e0075ea */ /* 0x0005e20009a0000a */
[----:B------:R-:W-:Y:S01]  /*3c40*/  UPLOP3.LUT UP3, UPT, UPT, UPT, UPT, 0x80, 0x8 ;  /* 0x000000000008789c */ /* 0x000fe20003f6f070 */
[----:B------:R-:W-:Y:S01]  /*3c50*/  UMOV UR43, 0x40004040 ;  /* 0x40004040002b7882 */ /* 0x000fe20000000000 */
[----:B------:R-:W-:Y:S01]  /*3c60*/  UMOV UR41, 0x40004040 ;  /* 0x4000404000297882 */ /* 0x000fe20000000000 */
[----:B------:R2:W-:Y:S01]  /*3c70*/  UTCHMMA.2CTA gdesc[UR42], gdesc[UR44], tmem[UR10], tmem[UR26], idesc[UR27], UPT ;  /* 0x00ff1a2c2a0075ea */ /* 0x0005e2000ba0000a */
[----:B------:R-:W-:Y:S01]  /*3c80*/  UMOV UR39, 0x40004040 ;  /* 0x4000404000277882 */ /* 0x000fe20000000000 */
[----:B------:R-:W-:Y:S01]  /*3c90*/  UMOV UR37, 0x40004040 ;  /* 0x4000404000257882 */ /* 0x000fe20000000000 */
[----:B------:R-:W-:Y:S01]  /*3ca0*/  UMOV UR35, 0x40004040 ;  /* 0x4000404000237882 */ /* 0x000fe20000000000 */
[----:B------:R2:W-:Y:S01]  /*3cb0*/  UTCHMMA.2CTA gdesc[UR38], gdesc[UR40], tmem[UR10], tmem[UR24], idesc[UR25], UPT ;  /* 0x00ff1828260075ea */ /* 0x0005e2000ba0000a */
[----:B------:R2:W-:Y:S01]  /*3cc0*/  UTCHMMA.2CTA gdesc[UR34], gdesc[UR36], tmem[UR10], tmem[UR22], idesc[UR23], UPT ;  /* 0x00ff1624220075ea */ /* 0x0005e2000ba0000a */
[----:B------:R2:W-:Y:S01]  /*3cd0*/  UTCBAR.2CTA.MULTICAST [UR8], URZ, UR12 ;  /* 0x000000ff080073e9 */ /* 0x0005e2000820080c */
[----:B------:R-:W-:Y:S01]  /*3ce0*/  UMOV UR46, UR18 ;  /* 0x00000012002e7c82 */ /* 0x000fe20008000000 */
[----:B------:R-:W-:Y:S05]  /*3cf0*/  BRA.U UP0, `(.L_x_77) ;  /* 0xfffffffd00507547 */ /* 0x000fea000b83ffff */
.L_x_74:
[----:B------:R-:W-:Y:S01]  /*3d00*/  UIADD3 UR9, UPT, UPT, UR9, 0xf0, URZ ;  /* 0x000000f009097890 */ /* 0x000fe2000fffe0ff */
[----:B------:R-:W-:-:S08]  /*3d10*/  UMOV UR17, UR16 ;  /* 0x0000001000117c82 */ /* 0x000fd00008000000 */
[----:B------:R4:W-:Y:S01]  /*3d20*/  UTCBAR.2CTA.MULTICAST [UR9], URZ, UR11 ;  /* 0x000000ff090073e9 */ /* 0x0009e2000820080b */
[----:B------:R-:W-:Y:S02]  /*3d30*/  NOP ;  /* 0x0000000000007918 */ /* 0x000fe40000000000 */
.L_x_72:
[----:B------:R-:W-:Y:S01]  /*3d40*/  UIADD3 UR19, UPT, UPT, UR19, 0x1, URZ ;  /* 0x0000000113137890 */ /* 0x000fe2000fffe0ff */
[----:B------:R-:W-:-:S03]  /*3d50*/  ISETP.NE.AND P0, PT, R8, 0x2, PT ;  /* 0x000000020800780c */ /* 0x000fc60003f05270 */
[----:B------:R-:W-:Y:S01]  /*3d60*/  UISETP.NE.AND UP0, UPT, UR19, 0x4, UPT ;  /* 0x000000041300788c */ /* 0x000fe2000bf05270 */
[----:B-12---:R-:W-:Y:S02]  /*3d70*/  SEL R0, RZ, 0x1, P0 ;  /* 0x00000001ff007807 */ /* 0x006fe40000000000 */
[----:B------:R-:W-:Y:S01]  /*3d80*/  SEL R8, R8, RZ, P0 ;  /* 0x000000ff08087207 */ /* 0x000fe20000000000 */
[----:B------:R-:W-:Y:S01]  /*3d90*/  USEL UR8, URZ, 0x1, UP0 ;  /* 0x00000001ff087887 */ /* 0x000fe20008000000 */
[----:B------:R-:W-:Y:S01]  /*3da0*/  LOP3.LUT R3, R3, R0, RZ, 0x3c, !PT ;  /* 0x0000000003037212 */ /* 0x000fe200078e3cff */
[----:B------:R-:W-:-:S04]  /*3db0*/  USEL UR19, UR19, URZ, UP0 ;  /* 0x000000ff13137287 */ /* 0x000fc80008000000 */
[----:B------:R-:W-:Y:S01]  /*3dc0*/  LOP3.LUT R9, R9, UR8, RZ, 0x3c, !PT ;  /* 0x0000000809097c12 */ /* 0x000fe2000f8e3cff */
[----:B------:R-:W-:Y:S07]  /*3dd0*/  @P1 BRA `(.L_x_78) ;  /* 0xfffffff800881947 */ /* 0x000fee000383ffff */
[----:B------:R-:W1:Y:S01]  /*3de0*/  S2UR UR6, SR_CgaCtaId ;  /* 0x00000000000679c3 */ /* 0x000e620000008800 */
[----:B------:R-:W-:Y:S01]  /*3df0*/  ELECT P0, URZ, PT ;  /* 0x0000000000ff782f */ /* 0x000fe20003800000 */
[----:B------:R-:W-:Y:S01]  /*3e00*/  HFMA2 R0, -RZ, RZ, 0, 5.9604644775390625e-08 ;  /* 0x00000001ff007431 */ /* 0x000fe200000001ff */
[----:B------:R-:W-:-:S05]  /*3e10*/  UMOV UR8, 0x40 ;  /* 0x0000004000087882 */ /* 0x000fca0000000000 */
[----:B------:R-:W-:Y:S01]  /*3e20*/  UVIRTCOUNT.DEALLOC.SMPOOL 0x80 ;  /* 0x000000800000784c */ /* 0x000fe20000000000 */
[----:B------:R-:W-:Y:S02]  /*3e30*/  UISETP.NE.AND UP0, UPT, UR5, URZ, UPT ;  /* 0x000000ff0500728c */ /* 0x000fe4000bf05270 */
[----:B-1----:R-:W-:-:S09]  /*3e40*/  ULEA UR6, UR6, UR8, 0x18 ;  /* 0x0000000806067291 */ /* 0x002fd2000f8ec0ff */
[----:B------:R1:W-:Y:S01]  /*3e50*/  @P0 STS.U8 [UR6+0x1c], R0 ;  /* 0x00001c00ff000988 */ /* 0x0003e20008000006 */
[----:B------:R-:W-:Y:S05]  /*3e60*/  BRA.U UP0, `(.L_x_79) ;  /* 0x0000000100a07547 */ /* 0x000fea000b800000 */
[----:B------:R-:W-:Y:S01]  /*3e70*/  UIADD3 UR5, UPT, UPT, UR7, 0x110, URZ ;  /* 0x0000011007057890 */ /* 0x000fe2000fffe0ff */
[----:B------:R-:W-:-:S03]  /*3e80*/  SHF.L.U32 R2, R9, 0x1f, RZ ;  /* 0x0000001f09027819 */ /* 0x000fc600000006ff */
[----:B------:R-:W-:-:S09]  /*3e90*/  ULEA UR8, UR19, UR5, 0x3 ;  /* 0x0000000513087291 */ /* 0x000fd2000f8e18ff */
[----:B------:R-:W2:Y:S02]  /*3ea0*/  SYNCS.PHASECHK.TRANS64.TRYWAIT P0, [UR8], R2 ;  /* 0x00000002ff0075a7 */ /* 0x000ea40008001108 */
[----:B--2---:R-:W-:Y:S05]  /*3eb0*/  @!P0 BRA `(.L_x_80) ;  /* 0x0000006000048947 */ /* 0x004fea0003800000 */
.L_x_184:
[----:B----4-:R-:W-:-:S04]  /*3ec0*/  UIADD3 UR9, UPT, UPT, UR19, 0x1, URZ ;  /* 0x0000000113097890 */ /* 0x010fc8000fffe0ff */
        /* <DEDUP_REMOVED lines=8> */
.L_x_186:
        /* <DEDUP_REMOVED lines=9> */
.L_x_188:
[----:B------:R-:W-:-:S04]  /*3fe0*/  UIADD3 UR9, UPT, UPT, UR9, 0x1, URZ ;  /* 0x0000000109097890 */ /* 0x000fc8000fffe0ff */
[----:B------:R-:W-:-:S04]  /*3ff0*/  UISETP.NE.AND UP1, UPT, UR9, 0x4, UPT ;  /* 0x000000040900788c */ /* 0x000fc8000bf25270 */
[----:B------:R-:W-:Y:S02]  /*4000*/  USEL UR8, URZ, 0x1, UP1 ;  /* 0x00000001ff087887 */ /* 0x000fe40008800000 */
[----:B------:R-:W-:-:S04]  /*4010*/  USEL UR9, UR9, URZ, UP1 ;  /* 0x000000ff09097287 */ /* 0x000fc80008800000 */
[----:B------:R-:W-:Y:S01]  /*4020*/  ULEA UR9, UR9, UR5, 0x3 ;  /* 0x0000000509097291 */ /* 0x000fe2000f8e18ff */
[----:B------:R-:W-:-:S04]  /*4030*/  LOP3.LUT R2, R2, UR8, RZ, 0x3c, !PT ;  /* 0x0000000802027c12 */ /* 0x000fc8000f8e3cff */
[----:B------:R-:W-:Y:S01]  /*4040*/  SHF.L.U32 R2, R2, 0x1f, RZ ;  /* 0x0000001f02027819 */ /* 0x000fe200000006ff */
[----:B-1----:R-:W-:-:S04]  /*4050*/  IMAD.U32 R0, RZ, RZ, UR9 ;  /* 0x00000009ff007e24 */ /* 0x002fc8000f8e00ff */
[----:B------:R1:W2:Y:S03]  /*4060*/  SYNCS.PHASECHK.TRANS64.TRYWAIT P0, [R0+URZ], R2 ;  /* 0x00000002000075a7 */ /* 0x0002a600080011ff */
[----:B--2---:R-:W-:Y:S05]  /*4070*/  @!P0 NANOSLEEP.SYNCS 0x989680 ;  /* 0x009896800000895d */ /* 0x004fea0003900000 */
[----:B------:R-:W2:Y:S02]  /*4080*/  @!P0 SYNCS.PHASECHK.TRANS64 P0, [R0+URZ], R2 ;  /* 0x00000002000085a7 */ /* 0x000ea400080010ff */
[----:B--2---:R-:W-:Y:S05]  /*4090*/  @P0 BRA `(.L_x_83) ;  /* 0x0000000000200947 */ /* 0x004fea0003800000 */
.L_x_84:
[----:B--2---:R2:W4:Y:S02]  /*40a0*/  SYNCS.PHASECHK.TRANS64.TRYWAIT P0, [R0+URZ], R2 ;  /* 0x00000002000075a7 */ /* 0x00452400080011ff */
[----:B----4-:R-:W-:Y:S05]  /*40b0*/  @!P0 NANOSLEEP.SYNCS 0x989680 ;  /* 0x009896800000895d */ /* 0x010fea0003900000 */
[----:B------:R-:W4:Y:S02]  /*40c0*/  @!P0 SYNCS.PHASECHK.TRANS64 P0, [R0+URZ], R2 ;  /* 0x00000002000085a7 */ /* 0x000f2400080010ff */
[----:B----4-:R-:W-:Y:S05]  /*40d0*/  @!P0 BRA `(.L_x_84) ;  /* 0xfffffffc00f08947 */ /* 0x010fea000383ffff */
[----:B------:R-:W-:Y:S05]  /*40e0*/  BRA `(.L_x_83) ;  /* 0x00000000000c7947 */ /* 0x000fea0003800000 */
.L_x_79:
[----:B------:R-:W-:-:S04]  /*40f0*/  UIADD3 UR5, UPT, UPT, UR7, 0x150, URZ ;  /* 0x0000015007057890 */ /* 0x000fc8000fffe0ff */
[----:B------:R-:W-:-:S09]  /*4100*/  UPRMT UR5, UR4, 0x654, UR5 ;  /* 0x0000065404057896 */ /* 0x000fd20008000005 */
[----:B------:R-:W-:Y:S03]  /*4110*/  SYNCS.ARRIVE.TRANS64.RED.A1T0 RZ, [UR5], RZ ;  /* 0x000000ffffff79a7 */ /* 0x000fe60008100405 */
.L_x_83:
[----:B-12---:R-:W-:Y:S01]  /*4120*/  SHF.L.U32 R2, RZ, 0x1f, RZ ;  /* 0x0000001fff027819 */ /* 0x006fe200000006ff */
[----:B------:R-:W-:Y:S01]  /*4130*/  UIADD3 UR5, UPT, UPT, UR7, 0x150, URZ ;  /* 0x0000015007057890 */ /* 0x000fe2000fffe0ff */
[----:B------:R-:W-:Y:S02]  /*4140*/  PLOP3.LUT P0, PT, PT, PT, UP0, 0x80, 0x8 ;  /* 0x000000000008781c */ /* 0x000fe40003f0f008 */
[----:B------:R-:W1:Y:S02]  /*4150*/  SYNCS.PHASECHK.TRANS64.TRYWAIT P1, [UR7+0x150], R2 ;  /* 0x00015002ff0075a7 */ /* 0x000e640008021107 */
[----:B-1----:R-:W-:Y:S09]  /*4160*/  @!P1 BRA `(.L_x_85) ;  /* 0x0000005c00a09947 */ /* 0x002ff20003800000 */
.L_x_190:
[----:B------:R-:W-:Y:S01]  /*4170*/  @!UP0 UPRMT UR5, UR4, 0x654, UR5 ;  /* 0x0000065404058896 */ /* 0x000fe20008000005 */
[----:B------:R-:W-:Y:S02]  /*4180*/  UMOV UR8, 0xffff ;  /* 0x0000ffff00087882 */ /* 0x000fe40000000000 */
[----:B------:R-:W-:-:S06]  /*4190*/  UMOV UR4, 0x1 ;  /* 0x0000000100047882 */ /* 0x000fcc0000000000 */
[----:B------:R-:W-:Y:S01]  /*41a0*/  @!P0 SYNCS.ARRIVE.TRANS64.RED.A1T0 RZ, [UR5], RZ ;  /* 0x000000ffffff89a7 */ /* 0x000fe20008100405 */
[----:B------:R-:W-:Y:S01]  /*41b0*/  NOP ;  /* 0x0000000000007918 */ /* 0x000fe20000000000 */
[----:B-1----:R-:W1:Y:S01]  /*41c0*/  LDS R0, [UR6+0x14] ;  /* 0x00001406ff007984 */ /* 0x002e620008000800 */
[----:B------:R-:W-:-:S04]  /*41d0*/  ULOP3.LUT UR5, UR21, 0xffff, URZ, 0xc0, !UPT ;  /* 0x0000ffff15057892 */ /* 0x000fc8000f8ec0ff */
[----:B------:R-:W-:-:S04]  /*41e0*/  USHF.R.U32.HI UR5, URZ, 0x5, UR5 ;  /* 0x00000005ff057899 */ /* 0x000fc80008011605 */
[----:B------:R-:W-:Y:S02]  /*41f0*/  USHF.L.U32 UR8, UR8, UR5, URZ ;  /* 0x0000000508087299 */ /* 0x000fe400080006ff */
[----:B------:R-:W-:-:S04]  /*4200*/  USHF.L.U32 UR4, UR4, UR5, URZ ;  /* 0x0000000504047299 */ /* 0x000fc800080006ff */
[----:B-1----:R-:W-:-:S04]  /*4210*/  LOP3.LUT R0, R0, UR8, RZ, 0xc0, !PT ;  /* 0x0000000800007c12 */ /* 0x002fc8000f8ec0ff */
[----:B------:R-:W-:-:S13]  /*4220*/  ISETP.NE.AND P0, PT, R0, UR8, PT ;  /* 0x0000000800007c0c */ /* 0x000fda000bf05270 */
[----:B------:R-:W-:Y:S05]  /*4230*/  @P0 BRA `(.L_x_86) ;  /* 0x0000000000580947 */ /* 0x000fea0003800000 */
[----:B------:R-:W1:Y:S02]  /*4240*/  LDS R0, [UR6+0x18] ;  /* 0x00001806ff007984 */ /* 0x000e640008000800 */
[----:B-1----:R-:W-:-:S04]  /*4250*/  LOP3.LUT R0, R0, UR4, RZ, 0xc0, !PT ;  /* 0x0000000400007c12 */ /* 0x002fc8000f8ec0ff */
[----:B------:R-:W-:-:S13]  /*4260*/  ISETP.NE.AND P0, PT, R0, UR4, PT ;  /* 0x0000000400007c0c */ /* 0x000fda000bf05270 */
[----:B------:R-:W-:Y:S05]  /*4270*/  @P0 BRA `(.L_x_87) ;  /* 0x00000000003c0947 */ /* 0x000fea0003800000 */
[----:B------:R-:W1:Y:S01]  /*4280*/  S2R R2, SR_LANEID ;  /* 0x0000000000027919 */ /* 0x000e620000000000 */
[----:B------:R-:W-:Y:S01]  /*4290*/  ULOP3.LUT UR8, URZ, UR8, URZ, 0x33, !UPT ;  /* 0x00000008ff087292 */ /* 0x000fe2000f8e33ff */
[----:B------:R-:W-:Y:S02]  /*42a0*/  VOTEU.ANY UR7, UPT, PT ;  /* 0x0000000000077886 */ /* 0x000fe400038e0100 */
[----:B------:R-:W-:-:S03]  /*42b0*/  UFLO.U32 UR7, UR7 ;  /* 0x00000007000772bd */ /* 0x000fc600080e0000 */
[----:B------:R-:W-:-:S04]  /*42c0*/  IMAD.U32 R0, RZ, RZ, UR8 ;  /* 0x00000008ff007e24 */ /* 0x000fc8000f8e00ff */
[----:B------:R2:W3:Y:S02]  /*42d0*/  REDUX UR5, R0 ;  /* 0x00000000000573c4 */ /* 0x0004e40000000000 */
[----:B------:R1:W-:Y:S02]  /*42e0*/  UTCATOMSWS.AND URZ, UR8 ;  /* 0x0000000800ff79e3 */ /* 0x0003e40008000000 */
[----:B-1----:R-:W-:Y:S02]  /*42f0*/  ISETP.EQ.U32.AND P0, PT, R2, UR7, PT ;  /* 0x0000000702007c0c */ /* 0x002fe4000bf02070 */
[----:B--2---:R-:W-:Y:S02]  /*4300*/  LOP3.LUT R0, RZ, UR4, RZ, 0x33, !PT ;  /* 0x00000004ff007c12 */ /* 0x004fe4000f8e33ff */
[----:B---3--:R-:W-:Y:S02]  /*4310*/  MOV R2, UR5 ;  /* 0x0000000500027c02 */ /* 0x008fe40008000f00 */
[----:B------:R-:W1:Y:S07]  /*4320*/  REDUX UR4, R0 ;  /* 0x00000000000473c4 */ /* 0x000e6e0000000000 */
[----:B------:R2:W-:Y:S01]  /*4330*/  @P0 ATOMS.AND RZ, [UR6+0x14], R2 ;  /* 0x00001402ffff098c */ /* 0x0005e2000a800006 */
[----:B-1----:R-:W-:-:S05]  /*4340*/  IMAD.U32 R0, RZ, RZ, UR4 ;  /* 0x00000004ff007e24 */ /* 0x002fca000f8e00ff */
[----:B------:R2:W-:Y:S01]  /*4350*/  @P0 ATOMS.AND RZ, [UR6+0x18], R0 ;  /* 0x00001800ffff098c */ /* 0x0005e2000a800006 */
[----:B------:R-:W-:Y:S05]  /*4360*/  BRA `(.L_x_88) ;  /* 0x0000000000147947 */ /* 0x000fea0003800000 */
.L_x_87:
[----:B------:R-:W-:Y:S02]  /*4370*/  MOV R2, 0x4390 ;  /* 0x0000439000027802 */ /* 0x000fe40000000f00 */
[----:B---345:R-:W-:Y:S05]  /*4380*/  CALL.REL.NOINC `($__internal_0_$__cuda_sm10x_tcgen05_guardrail_trap_col_being_dealloced_not_returned_by_alloc) ;  /* 0x0000006000807944 */ /* 0x038fea0003c00000 */
[----:B------:R-:W-:Y:S05]  /*4390*/  BRA `(.L_x_88) ;  /* 0x0000000000087947 */ /* 0x000fea0003800000 */
.L_x_86:
[----:B------:R-:W-:Y:S02]  /*43a0*/  MOV R2, 0x43c0 ;  /* 0x000043c000027802 */ /* 0x000fe40000000f00 */
[----:B---345:R-:W-:Y:S05]  /*43b0*/  CALL.REL.NOINC `($__internal_2_$__cuda_sm10x_tcgen05_guardrail_trap_unallocated_columns_being_dealloced) ;  /* 0x00000060008c7944 */ /* 0x038fea0003c00000 */
.L_x_88:
[----:B------:R-:W-:Y:S01]  /*43c0*/  NOP ;  /* 0x0000000000007918 */ /* 0x000fe20000000000 */
[----:B----4-:R-:W-:Y:S05]  /*43d0*/  EXIT ;  /* 0x000000000000794d */ /* 0x010fea0003800000 */
.L_x_59:
[----:B------:R-:W-:-:S09]  /*43e0*/  UISETP.NE.OR UP5, UPT, UR10, 0x3, !UP5 ;  /* 0x000000030a00788c */ /* 0x000fd2000efa5670 */
[----:B------:R-:W-:Y:S05]  /*43f0*/  BRA.U UP5, `(.L_x_89) ;  /* 0x0000001105087547 */ /* 0x000fea000b800000 */
[----:B------:R-:W1:Y:S01]  /*4400*/  LDC R0, c[0x0][0xb30] ;  /* 0x0002cc00ff007b82 */ /* 0x000e620000000800 */
[----:B------:R-:W2:Y:S01]  /*4410*/  LDCU.64 UR8, c[0x0][0x888] ;  /* 0x00011100ff0877ac */ /* 0x000ea20008000a00 */
[----:B------:R-:W-:Y:S02]  /*4420*/  HFMA2 R27, -RZ, RZ, 0, 0 ;  /* 0x00000000ff1b7431 */ /* 0x000fe400000001ff */
[----:B------:R-:W-:Y:S01]  /*4430*/  IMAD.MOV.U32 R29, RZ, RZ, 0x1 ;  /* 0x00000001ff1d7424 */ /* 0x000fe200078e00ff */
[----:B------:R-:W-:Y:S01]  /*4440*/  MOV R25, 0x2000 ;  /* 0x0000200000197802 */ /* 0x000fe20000000f00 */
[----:B------:R-:W3:Y:S01]  /*4450*/  LDCU.64 UR4, c[0x0][0x890] ;  /* 0x00011200ff0477ac */ /* 0x000ee20008000a00 */
[----:B------:R-:W-:Y:S01]  /*4460*/  IMAD.MOV.U32 R28, RZ, RZ, RZ ;  /* 0x000000ffff1c7224 */ /* 0x000fe200078e00ff */
[----:B------:R-:W4:Y:S01]  /*4470*/  LDC R24, c[0x0][0x370] ;  /* 0x0000dc00ff187b82 */ /* 0x000f220000000800 */
[----:B------:R-:W-:Y:S01]  /*4480*/  UMOV UR7, 0x400 ;  /* 0x0000040000077882 */ /* 0x000fe20000000000 */
[----:B------:R-:W-:-:S02]  /*4490*/  UPLOP3.LUT UP1, UPT, UPT, UPT, UPT, 0x40, 0x4 ;  /* 0x000000000004789c */ /* 0x000fc40003f2e870 */
[----:B------:R-:W-:-:S04]  /*44a0*/  ULEA UR7, UR37, UR7, 0x18 ;  /* 0x0000000725077291 */ /* 0x000fc8000f8ec0ff */
[----:B------:R-:W4:Y:S01]  /*44b0*/  LDC R3, c[0x0][0xb0c] ;  /* 0x0002c300ff037b82 */ /* 0x000f220000000800 */
[----:B------:R-:W-:Y:S02]  /*44c0*/  UIADD3 UR13, UPT, UPT, UR7, 0x98, URZ ;  /* 0x00000098070d7890 */ /* 0x000fe4000fffe0ff */
[----:B--2---:R-:W-:Y:S02]  /*44d0*/  UISETP.NE.U32.AND UP2, UPT, UR8, URZ, UPT ;  /* 0x000000ff0800728c */ /* 0x004fe4000bf45070 */
[----:B------:R-:W-:Y:S02]  /*44e0*/  UIADD3 UR33, UPT, UPT, UR7, 0x80, URZ ;  /* 0x0000008007217890 */ /* 0x000fe4000fffe0ff */
[----:B---3--:R-:W-:Y:S01]  /*44f0*/  UISETP.NE.U32.AND UP3, UPT, UR4, URZ, UPT ;  /* 0x000000ff0400728c */ /* 0x008fe2000bf65070 */
[----:B------:R-:W2:Y:S01]  /*4500*/  LDC R18, c[0x0][0xb20] ;  /* 0x0002c800ff127b82 */ /* 0x000ea20000000800 */
[----:B-1----:R-:W-:Y:S01]  /*4510*/  ISETP.NE.AND P1, PT, R0, 0x1, PT ;  /* 0x000000010000780c */ /* 0x002fe20003f25270 */
[----:B------:R-:W-:-:S02]  /*4520*/  UISETP.NE.AND.EX UP2, UPT, UR9, URZ, UPT, UP2 ;  /* 0x000000ff0900728c */ /* 0x000fc4000bf45320 */
[----:B------:R-:W-:Y:S02]  /*4530*/  UIADD3 UR25, UPT, UPT, UR7, 0x88, URZ ;  /* 0x0000008807197890 */ /* 0x000fe4000fffe0ff */
[----:B------:R-:W-:Y:S02]  /*4540*/  UIADD3 UR17, UPT, UPT, UR7, 0x90, URZ ;  /* 0x0000009007117890 */ /* 0x000fe4000fffe0ff */
[----:B------:R-:W1:Y:S01]  /*4550*/  LDC.64 R30, c[0x0][0x348] ;  /* 0x0000d200ff1e7b82 */ /* 0x000e620000000a00 */
[----:B------:R-:W-:Y:S02]  /*4560*/  UPRMT UR13, UR37, 0x654, UR13 ;  /* 0x00000654250d7896 */ /* 0x000fe4000800000d */
[----:B------:R-:W-:-:S05]  /*4570*/  UISETP.NE.AND.EX UP3, UPT, UR5, URZ, UPT, UP3 ;  /* 0x000000ff0500728c */ /* 0x000fca000bf65330 */
[----:B------:R-:W3:Y:S08]  /*4580*/  LDC.64 R16, c[0x0][0xb10] ;  /* 0x0002c400ff107b82 */ /* 0x000ef00000000a00 */
[----:B------:R-:W1:Y:S08]  /*4590*/  LDC.64 R6, c[0x0][0xb18] ;  /* 0x0002c600ff067b82 */ /* 0x000e700000000a00 */
[----:B------:R-:W1:Y:S08]  /*45a0*/  LDC.64 R4, c[0x0][0xb28] ;  /* 0x0002ca00ff047b82 */ /* 0x000e700000000a00 */
[----:B--2-4-:R-:W1:Y:S02]  /*45b0*/  LDC R19, c[0x0][0x374] ;  /* 0x0000dd00ff137b82 */ /* 0x014e640000000800 */
.L_x_100:
[C---:B------:R-:W-:Y:S02]  /*45c0*/  LEA R0, R28.reuse, UR7, 0x3 ;  /* 0x000000071c007c11 */ /* 0x040fe4000f8e18ff */
[----:B------:R-:W-:Y:S02]  /*45d0*/  SHF.L.U32 R2, R27, 0x1f, RZ ;  /* 0x0000001f1b027819 */ /* 0x000fe400000006ff */
[----:B------:R-:W-:Y:S02]  /*45e0*/  LEA R20, R28, UR7, 0x4 ;  /* 0x000000071c147c11 */ /* 0x000fe4000f8e20ff */
[----:B--2---:R-:W2:Y:S02]  /*45f0*/  SYNCS.PHASECHK.TRANS64.TRYWAIT P0, [R0+URZ+0xd0], R2 ;  /* 0x0000d002000075a7 */ /* 0x004ea400080011ff */
[----:B--2---:R-:W-:Y:S05]  /*4600*/  @!P0 BRA `(.L_x_90) ;  /* 0x0000005800908947 */ /* 0x004fea0003800000 */
.L_x_191:
[----:B------:R-:W-:Y:S01]  /*4610*/  ISETP.GE.AND P0, PT, R40, 0x1, PT ;  /* 0x000000012800780c */ /* 0x000fe20003f06270 */
[----:B------:R-:W4:Y:S01]  /*4620*/  LDS.128 R20, [R20+0x160] ;  /* 0x0001600014147984 */ /* 0x000f220000000c00 */
[----:B--2---:R-:W-:Y:S01]  /*4630*/  VIADD R0, R0, 0xe0 ;  /* 0x000000e000007836 */ /* 0x004fe20000000000 */
[----:B------:R-:W-:Y:S01]  /*4640*/  @!PT LDS RZ, [RZ] ;  /* 0x00000000fffff984 */ /* 0x000fe20000000800 */
[----:B------:R-:W-:Y:S01]  /*4650*/  @!PT LDS RZ, [RZ] ;  /* 0x00000000fffff984 */ /* 0x000fe20000000800 */
[----:B------:R-:W-:Y:S01]  /*4660*/  @!PT LDS RZ, [RZ] ;  /* 0x00000000fffff984 */ /* 0x000fe20000000800 */
[----:B------:R-:W-:Y:S01]  /*4670*/  @!PT LDS RZ, [RZ] ;  /* 0x00000000fffff984 */ /* 0x000fe20000000800 */
[----:B------:R2:W-:Y:S06]  /*4680*/  MEMBAR.ALL.CTA ;  /* 0x0000000000007992 */ /* 0x0005ec0000008000 */
[----:B--2---:R-:W2:Y:S01]  /*4690*/  FENCE.VIEW.ASYNC.S ;  /* 0x00000000000073c6 */ /* 0x004ea20000000000 */
[----:B------:R-:W-:Y:S04]  /*46a0*/  PRMT R0, RZ, 0x654, R0 ;  /* 0x00000654ff007816 */ /* 0x000fe80000000000 */
[----:B--2---:R2:W-:Y:S01]  /*46b0*/  SYNCS.ARRIVE.TRANS64.RED.A1T0 RZ, [R0+URZ], RZ ;  /* 0x000000ff00ff79a7 */ /* 0x0045e200081004ff */
[----:B----4-:R-:W-:Y:S11]  /*46c0*/  LOP3.LUT P3, RZ, R22, 0x1, RZ, 0xc0, !PT ;  /* 0x0000000116ff7812 */ /* 0x010ff6000786c0ff */
[----:B------:R-:W-:Y:S02]  /*46d0*/  @!UPT UIADD3 URZ, UPT, UPT, URZ, URZ, URZ ;  /* 0x000000fffffff290 */ /* 0x000fe4000fffe0ff */
[----:B------:R-:W-:Y:S02]  /*46e0*/  @P3 MOV R11, R20 ;  /* 0x00000014000b3202 */ /* 0x000fe40000000f00 */
[----:B------:R-:W-:Y:S01]  /*46f0*/  @P3 LOP3.LUT R10, R21, 0xffff, RZ, 0xc0, !PT ;  /* 0x0000ffff150a3812 */ /* 0x000fe200078ec0ff */
[----:B--2---:R-:W-:Y:S06]  /*4700*/  @!P0 BRA `(.L_x_91) ;  /* 0x0000000000a48947 */ /* 0x004fec0003800000 */
[-C--:B-1----:R-:W-:Y:S01]  /*4710*/  IMAD.HI.U32 R0, R19, R7.reuse, RZ ;  /* 0x0000000713007227 */ /* 0x082fe200078e00ff */
[----:B------:R-:W-:Y:S02]  /*4720*/  ISETP.NE.AND P0, PT, R6, 0x1, PT ;  /* 0x000000010600780c */ /* 0x000fe40003f05270 */
[----:B------:R-:W-:Y:S01]  /*4730*/  ISETP.NE.AND P2, PT, R40, 0x1, PT ;  /* 0x000000012800780c */ /* 0x000fe20003f45270 */
[----:B---3--:R-:W-:Y:S01]  /*4740*/  IMAD.HI.U32 R9, R24, R16, RZ ;  /* 0x0000001018097227 */ /* 0x008fe200078e00ff */
[----:B------:R-:W-:Y:S02]  /*4750*/  SHF.R.U32.HI R0, RZ, R18, R0 ;  /* 0x00000012ff007219 */ /* 0x000fe40000011600 */
[----:B------:R-:W-:Y:S01]  /*4760*/  ISETP.NE.AND P4, PT, R3, 0x1, PT ;  /* 0x000000010300780c */ /* 0x000fe20003f85270 */
[----:B------:R-:W-:Y:S01]  /*4770*/  IMAD.HI.U32 R13, R10, R7, RZ ;  /* 0x000000070a0d7227 */ /* 0x000fe200078e00ff */
[----:B------:R-:W-:Y:S02]  /*4780*/  SHF.R.U32.HI R9, RZ, R17, R9 ;  /* 0x00000011ff097219 */ /* 0x000fe40000011609 */
[----:B------:R-:W-:Y:S01]  /*4790*/  SEL R0, R19, R0, !P0 ;  /* 0x0000000013007207 */ /* 0x000fe20004000000 */
[----:B------:R-:W-:Y:S01]  /*47a0*/  IMAD.HI.U32 R12, R11, R16, RZ ;  /* 0x000000100b0c7227 */ /* 0x000fe200078e00ff */
[----:B------:R-:W-:Y:S03]  /*47b0*/  SEL R9, R24, R9, !P4 ;  /* 0x0000000918097207 */ /* 0x000fe60006000000 */
[-C--:B------:R-:W-:Y:S01]  /*47c0*/  IMAD.HI.U32 R8, R0, R4.reuse, RZ ;  /* 0x0000000400087227 */ /* 0x080fe200078e00ff */
[----:B------:R-:W-:Y:S03]  /*47d0*/  SHF.R.U32.HI R12, RZ, R17, R12 ;  /* 0x00000011ff0c7219 */ /* 0x000fe6000001160c */
[----:B------:R-:W-:Y:S01]  /*47e0*/  IMAD.HI.U32 R2, R9, R4, RZ ;  /* 0x0000000409027227 */ /* 0x000fe200078e00ff */
[-C--:B------:R-:W-:Y:S02]  /*47f0*/  @P2 SHF.R.U32.HI R0, RZ, R5.reuse, R8 ;  /* 0x00000005ff002219 */ /* 0x080fe40000011608 */
[----:B------:R-:W-:Y:S02]  /*4800*/  SHF.R.U32.HI R8, RZ, R18, R13 ;  /* 0x00000012ff087219 */ /* 0x000fe4000001160d */
[----:B------:R-:W-:Y:S01]  /*4810*/  @P2 SHF.R.U32.HI R9, RZ, R5, R2 ;  /* 0x00000005ff092219 */ /* 0x000fe20000011602 */
[----:B------:R-:W-:Y:S01]  /*4820*/  IMAD R0, R40, R0, RZ ;  /* 0x0000000028007224 */ /* 0x000fe200078e02ff */
[----:B------:R-:W-:Y:S02]  /*4830*/  SEL R8, R10, R8, !P0 ;  /* 0x000000080a087207 */ /* 0x000fe40004000000 */
[----:B------:R-:W-:Y:S01]  /*4840*/  SEL R2, R11, R12, !P4 ;  /* 0x0000000c0b027207 */ /* 0x000fe20006000000 */
[----:B------:R-:W-:Y:S01]  /*4850*/  IMAD R12, R40, R9, RZ ;  /* 0x00000009280c7224 */ /* 0x000fe200078e02ff */
[C---:B------:R-:W-:Y:S01]  /*4860*/  ISETP.GE.AND P0, PT, R8.reuse, R0, PT ;  /* 0x000000000800720c */ /* 0x040fe20003f06270 */
[----:B------:R-:W-:Y:S03]  /*4870*/  IMAD.HI.U32 R0, R8, R4, RZ ;  /* 0x0000000408007227 */ /* 0x000fe600078e00ff */
[----:B------:R-:W-:Y:S02]  /*4880*/  ISETP.GE.OR P0, PT, R2, R12, P0 ;  /* 0x0000000c0200720c */ /* 0x000fe40000706670 */
[-C--:B------:R-:W-:Y:S04]  /*4890*/  SHF.R.U32.HI R0, RZ, R5.reuse, R0 ;  /* 0x00000005ff007219 */ /* 0x080fe80000011600 */
[----:B------:R-:W-:Y:S05]  /*48a0*/  SEL R13, R8, R0, !P2 ;  /* 0x00000000080d7207 */ /* 0x000fea0005000000 */
[----:B------:R-:W-:Y:S02]  /*48b0*/  IMAD.MOV R12, RZ, RZ, -R13 ;  /* 0x000000ffff0c7224 */ /* 0x000fe400078e0a0d */
[----:B------:R-:W-:Y:S04]  /*48c0*/  @!P0 IMAD.HI.U32 R0, R2, R4, RZ ;  /* 0x0000000402008227 */ /* 0x000fe800078e00ff */
[----:B------:R-:W-:Y:S01]  /*48d0*/  IMAD R12, R40, R12, R8 ;  /* 0x0000000c280c7224 */ /* 0x000fe200078e0208 */
[----:B------:R-:W-:Y:S04]  /*48e0*/  @!P0 SHF.R.U32.HI R0, RZ, R5, R0 ;  /* 0x00000005ff008219 */ /* 0x000fe80000011600 */
[----:B------:R-:W-:Y:S04]  /*48f0*/  @!P0 SEL R0, R2, R0, !P2 ;  /* 0x0000000002008207 */ /* 0x000fe80005000000 */
[----:B------:R-:W-:Y:S01]  /*4900*/  @!P0 IADD3 R13, PT, PT, R13, -R0, RZ ;  /* 0x800000000d0d8210 */ /* 0x000fe20007ffe0ff */
[----:B------:R-:W-:Y:S01]  /*4910*/  @!P0 IMAD R0, R9, R12, R0 ;  /* 0x0000000c09008224 */ /* 0x000fe200078e0200 */
[----:B------:R-:W-:Y:S01]  /*4920*/  IADD3 R9, PT, PT, -R8, RZ, RZ ;  /* 0x000000ff08097210 */ /* 0x000fe20007ffe1ff */
[--C-:B------:R-:W-:Y:S02]  /*4930*/  IMAD.MOV R12, RZ, RZ, -R2.reuse ;  /* 0x000000ffff0c7224 */ /* 0x100fe400078e0a02 */
[----:B------:R-:W-:Y:S02]  /*4940*/  @!P0 IMAD R8, R13, R40, R2 ;  /* 0x000000280d088224 */ /* 0x000fe400078e0202 */
[----:B------:R-:W-:Y:S02]  /*4950*/  @!P0 IMAD.MOV.U32 R2, RZ, RZ, R0 ;  /* 0x000000ffff028224 */ /* 0x000fe400078e0000 */
[----:B------:R-:W-:Y:S02]  /*4960*/  IMAD R11, R3, R12, R11 ;  /* 0x0000000c030b7224 */ /* 0x000fe400078e020b */
[----:B------:R-:W-:Y:S02]  /*4970*/  IMAD R10, R6, R9, R10 ;  /* 0x00000009060a7224 */ /* 0x000fe400078e020a */
[----:B------:R-:W-:Y:S02]  /*4980*/  IMAD R11, R2, R3, R11 ;  /* 0x00000003020b7224 */ /* 0x000fe400078e020b */
[----:B------:R-:W-:Y:S02]  /*4990*/  IMAD R10, R8, R6, R10 ;  /* 0x00000006080a7224 */ /* 0x000fe400078e020a */
.L_x_91:
[----:B------:R-:W-:Y:S05]  /*49a0*/  BRA.U UP1, `(.L_x_92) ;  /* 0x0000000101107547 */ /* 0x000fea000b800000 */
[----:B------:R-:W-:Y:S04]  /*49b0*/  MOV R2, UR6 ;  /* 0x0000000600027c02 */ /* 0x000fe80008000f00 */
[----:B------:R-:W-:Y:S04]  /*49c0*/  SHF.L.U32 R2, R2, 0x1f, RZ ;  /* 0x0000001f02027819 */ /* 0x000fe800000006ff */
[----:B------:R-:W2:Y:S02]  /*49d0*/  SYNCS.PHASECHK.TRANS64.TRYWAIT P0, [UR7+0xc8], R2 ;  /* 0x0000c802ff0075a7 */ /* 0x000ea40008001107 */
[----:B--2---:R-:W-:Y:S05]  /*49e0*/  @!P0 BRA `(.L_x_93) ;  /* 0x0000005400ac8947 */ /* 0x004fea0003800000 */
.L_x_92:
[----:B------:R-:W-:Y:S02]  /*49f0*/  R2UR UR35, R14 ;  /* 0x000000000e2372ca */ /* 0x000fe400000e0000 */
[----:B------:R-:W-:Y:S02]  /*4a00*/  R2UR UR34, R15 ;  /* 0x000000000f2272ca */ /* 0x000fe400000e0000 */
[----:B------:R-:W-:Y:S02]  /*4a10*/  ISETP.NE.U32.AND P2, PT, RZ, UR4, PT ;  /* 0x00000004ff007c0c */ /* 0x000fe4000bf45070 */
[----:B------:R-:W-:Y:S02]  /*4a20*/  SHF.L.U32 R14, R29, 0x1f, RZ ;  /* 0x0000001f1d0e7819 */ /* 0x000fe400000006ff */
[----:B------:R-:W-:Y:S05]  /*4a30*/  ISETP.NE.AND.EX P2, PT, RZ, UR5, PT, P2 ;  /* 0x00000005ff007c0c */ /* 0x000fea000bf45320 */
[----:B------:R-:W-:Y:S02]  /*4a40*/  USHF.L.U32 UR35, UR35, 0x7, URZ ;  /* 0x0000000723237899 */ /* 0x000fe400080006ff */
[----:B------:R-:W-:Y:S01]  /*4a50*/  USHF.L.U32 UR34, UR34, 0x7, URZ ;  /* 0x0000000722227899 */ /* 0x000fe200080006ff */
[----:B------:R-:W-:Y:S11]  /*4a60*/  BRA.U !UP3, `(.L_x_94) ;  /* 0x000000010b347547 */ /* 0x000ff6000b800000 */
[----:B------:R-:W-:Y:S01]  /*4a70*/  UPLOP3.LUT UP0, UPT, UPT, UPT, UP2, 0x80, 0x8 ;  /* 0x000000000008789c */ /* 0x000fe20003f0f020 */
[----:B--2---:R-:W-:Y:S02]  /*4a80*/  HFMA2 R0, -RZ, RZ, 0, 5.9604644775390625e-08 ;  /* 0x00000001ff007431 */ /* 0x004fe400000001ff */
[----:B------:R-:W-:Y:S03]  /*4a90*/  IMAD.MOV.U32 R92, RZ, RZ, 0x1 ;  /* 0x00000001ff5c7424 */ /* 0x000fe600078e00ff */
[----:B------:R-:W-:Y:S05]  /*4aa0*/  PLOP3.LUT P0, PT, PT, PT, UP0, 0x80, 0x8 ;  /* 0x000000000008781c */ /* 0x000fea0003f0f008 */
[----:B------:R-:W2:Y:S01]  /*4ab0*/  @UP0 LDCU.64 UR10, c[0x0][0x888] ;  /* 0x00011100ff0a07ac */ /* 0x000ea20008000a00 */
[----:B------:R-:W-:Y:S07]  /*4ac0*/  @UP0 UIMAD UR8, UR36, UR4, URZ ;  /* 0x00000004240802a4 */ /* 0x000fee000f8e02ff */
[----:B------:R-:W-:Y:S01]  /*4ad0*/  @!P0 PRMT R92, R0, 0x7610, R92 ;  /* 0x00007610005c8816 */ /* 0x000fe2000000005c */
[----:B--2---:R-:W-:Y:S03]  /*4ae0*/  @UP0 UIMAD.WIDE UR10, UR8, 0x4, UR10 ;  /* 0x00000004080a08a5 */ /* 0x004fe6000f8e020a */
[----:B------:R-:W2:Y:S03]  /*4af0*/  @!UP0 LDCU UR8, c[0x0][0x880] ;  /* 0x00011000ff0887ac */ /* 0x000ea60008000800 */
[----:B------:R-:W-:Y:S01]  /*4b00*/  IMAD.U32 R8, RZ, RZ, UR10 ;  /* 0x0000000aff087e24 */ /* 0x000fe2000f8e00ff */
[----:B------:R-:W-:Y:S05]  /*4b10*/  MOV R9, UR11 ;  /* 0x0000000b00097c02 */ /* 0x000fea0008000f00 */
[----:B-----5:R4:W5:Y:S02]  /*4b20*/  @P0 LDG.E R49, desc[UR46][R8.64] ;  /* 0x0000002e08310981 */ /* 0x020964000c1e1900 */
[----:B--2-4-:R-:W-:Y:S07]  /*4b30*/  @!P0 IMAD.U32 R49, RZ, RZ, UR8 ;  /* 0x00000008ff318e24 */ /* 0x014fee000f8e00ff */
.L_x_94:
[----:B-----5:R-:W-:Y:S01]  /*4b40*/  @!P2 FSETP.EQ.AND P0, PT, R49, RZ, PT ;  /* 0x000000ff3100a20b */ /* 0x020fe20003f02000 */
[----:B------:R-:W-:Y:S01]  /*4b50*/  @!UPT UIADD3 URZ, UPT, UPT, URZ, URZ, URZ ;  /* 0x000000fffffff290 */ /* 0x000fe2000fffe0ff */
[----:B------:R-:W-:Y:S11]  /*4b60*/  @!P2 BRA `(.L_x_95) ;  /* 0x000000000014a947 */ /* 0x000ff60003800000 */
[----:B------:R-:W-:Y:S02]  /*4b70*/  LOP3.LUT P2, RZ, R92, 0xff, RZ, 0xc0, !PT ;  /* 0x000000ff5cff7812 */ /* 0x000fe4000784c0ff */
[----:B------:R-:W-:Y:S04]  /*4b80*/  PLOP3.LUT P0, PT, PT, PT, UP0, 0x80, 0x8 ;  /* 0x000000000008781c */ /* 0x000fe80003f0f008 */
[----:B------:R-:W-:Y:S07]  /*4b90*/  PLOP3.LUT P0, PT, P0, PT, PT, 0x8, 0x80 ;  /* 0x000000000080781c */ /* 0x000fee000070e170 */
[----:B------:R-:W-:Y:S11]  /*4ba0*/  @P2 FSETP.EQ.AND P0, PT, R49, RZ, PT ;  /* 0x000000ff3100220b */ /* 0x000ff60003f02000 */
[----:B------:R-:W-:Y:S02]  /*4bb0*/  @!UPT UIADD3 URZ, UPT, UPT, URZ, URZ, URZ ;  /* 0x000000fffffff290 */ /* 0x000fe4000fffe0ff */
.L_x_95:
[----:B------:R-:W4:Y:S01]  /*4bc0*/  SYNCS.PHASECHK.TRANS64.TRYWAIT P2, [UR7+0xa0], R14 ;  /* 0x0000a00eff0075a7 */ /* 0x000f220008041107 */
[----:B------:R-:W-:Y:S04]  /*4bd0*/  ELECT P4, URZ, PT ;  /* 0x0000000000ff782f */ /* 0x000fe80003880000 */
[----:B------:R-:W-:Y:S11]  /*4be0*/  PLOP3.LUT P4, PT, P0, P4, PT, 0xf2, 0x2f ;  /* 0x00000000002f781c */ /* 0x000ff60000789e72 */
[----:B------:R-:W-:Y:S02]  /*4bf0*/  @!UPT UIADD3 URZ, UPT, UPT, URZ, URZ, URZ ;  /* 0x000000fffffff290 */ /* 0x000fe4000fffe0ff */
[----:B-1----:R-:W-:Y:S05]  /*4c00*/  @!P4 IADD3 R8, P0, PT, R30, 0x580, RZ ;  /* 0x000005801e08c810 */ /* 0x002fea0007f1e0ff */
[----:B--2---:R-:W-:Y:S01]  /*4c10*/  @!P4 IMAD.X R2, RZ, RZ, R31, P0 ;  /* 0x000000ffff02c224 */ /* 0x004fe200000e061f */
[----:B----4-:R-:W-:Y:S07]  /*4c20*/  @!P2 BRA `(.L_x_96) ;  /* 0x000000540034a947 */ /* 0x010fee0003800000 */
.L_x_194:
[----:B------:R-:W-:Y:S01]  /*4c30*/  @!P4 R2UR UR8, R2 ;  /* 0x000000000208c2ca */ /* 0x000fe200000e0000 */
[----:B------:R-:W-:Y:S01]  /*4c40*/  VOTEU.ALL UP1, P4 ;  /* 0x0000000000ff7886 */ /* 0x000fe20002020000 */
[----:B------:R-:W-:Y:S01]  /*4c50*/  @!P4 R2UR UR9, R8 ;  /* 0x000000000809c2ca */ /* 0x000fe200000e0000 */
[----:B-1----:R-:W-:Y:S01]  /*4c60*/  @!P4 IMAD.MOV.U32 R0, RZ, RZ, 0x2000 ;  /* 0x00002000ff00c424 */ /* 0x002fe200078e00ff */
[----:B------:R-:W-:Y:S01]  /*4c70*/  UMOV UR10, 0x0 ;  /* 0x00000000000a7882 */ /* 0x000fe20000000000 */
[----:B------:R-:W-:Y:S01]  /*4c80*/  UMOV UR11, 0x10000000 ;  /* 0x10000000000b7882 */ /* 0x000fe20000000000 */
[----:B------:R-:W-:Y:S01]  /*4c90*/  @!UP1 UIADD3 UR32, UPT, UPT, UR7, 0x200, URZ ;  /* 0x0000020007209890 */ /* 0x000fe2000fffe0ff */
[----:B------:R-:W-:Y:S06]  /*4ca0*/  VOTEU.ALL UP1, P4 ;  /* 0x0000000000ff7886 */ /* 0x000fec0002020000 */
[----:B------:R-:W-:Y:S01]  /*4cb0*/  IMAD.U32 R9, RZ, RZ, UR8 ;  /* 0x00000008ff097e24 */ /* 0x000fe2000f8e00ff */
[----:B------:R-:W-:Y:S01]  /*4cc0*/  UPRMT UR8, UR37, 0x654, UR33 ;  /* 0x0000065425087896 */ /* 0x000fe20008000021 */
[----:B------:R-:W-:Y:S03]  /*4cd0*/  IMAD.U32 R8, RZ, RZ, UR9 ;  /* 0x00000009ff087e24 */ /* 0x000fe6000f8e00ff */
[----:B------:R-:W-:Y:S02]  /*4ce0*/  @!P4 R2UR UR15, R9 ;  /* 0x00000000090fc2ca */ /* 0x000fe400000e0000 */
[----:B------:R-:W-:Y:S02]  /*4cf0*/  @!P4 R2UR UR14, R8 ;  /* 0x00000000080ec2ca */ /* 0x000fe400000e0000 */
[----:B------:R-:W-:Y:S05]  /*4d00*/  @!P4 IADD3 R8, P0, PT, R30, 0x580, RZ ;  /* 0x000005801e08c810 */ /* 0x000fea0007f1e0ff */
[----:B------:R-:W-:Y:S06]  /*4d10*/  @!P4 IMAD.X R2, RZ, RZ, R31, P0 ;  /* 0x000000ffff02c224 */ /* 0x000fec00000e061f */
[----:B------:R1:W-:Y:S01]  /*4d20*/  @!UP1 UTMALDG.3D [UR32], [UR14], desc[UR10] ;  /* 0x00000a200e0095b4 */ /* 0x0003e20008011000 */
[----:B------:R1:W-:Y:S01]  /*4d30*/  @!P4 SYNCS.ARRIVE.TRANS64.RED.A0TR RZ, [UR7+0x80], R0 ;  /* 0x00008000ffffc9a7 */ /* 0x0003e20008300407 */
[----:B------:R-:W-:Y:S01]  /*4d40*/  SYNCS.ARRIVE.TRANS64.RED.A1T0 RZ, [UR8], RZ ;  /* 0x000000ffffff79a7 */ /* 0x000fe20008100408 */
[----:B------:R-:W2:Y:S02]  /*4d50*/  SYNCS.PHASECHK.TRANS64.TRYWAIT P2, [UR7+0xa8], R14 ;  /* 0x0000a80eff0075a7 */ /* 0x000ea40008041107 */
[----:B-12---:R-:W-:Y:S05]  /*4d60*/  @!P2 BRA `(.L_x_97) ;  /* 0x0000005000fca947 */ /* 0x006fea0003800000 */
.L_x_196:
[----:B------:R-:W-:Y:S01]  /*4d70*/  @!P4 R2UR UR8, R2 ;  /* 0x000000000208c2ca */ /* 0x000fe200000e0000 */
[----:B------:R-:W-:Y:S01]  /*4d80*/  VOTEU.ALL UP1, P4 ;  /* 0x0000000000ff7886 */ /* 0x000fe20002020000 */
[----:B------:R-:W-:Y:S01]  /*4d90*/  @!P4 R2UR UR9, R8 ;  /* 0x000000000809c2ca */ /* 0x000fe200000e0000 */
[----:B-1----:R-:W-:Y:S01]  /*4da0*/  @!P4 IMAD.MOV.U32 R0, RZ, RZ, 0x2000 ;  /* 0x00002000ff00c424 */ /* 0x002fe200078e00ff */
[----:B------:R-:W-:Y:S01]  /*4db0*/  UMOV UR10, 0x0 ;  /* 0x00000000000a7882 */ /* 0x000fe20000000000 */
[----:B------:R-:W-:Y:S01]  /*4dc0*/  UMOV UR11, 0x10000000 ;  /* 0x10000000000b7882 */ /* 0x000fe20000000000 */
[----:B------:R-:W-:Y:S02]  /*4dd0*/  @!UP1 UIADD3 UR26, UPT, UPT, UR34, 0x20, URZ ;  /* 0x00000020221a9890 */ /* 0x000fe4000fffe0ff */
[----:B------:R-:W-:Y:S01]  /*4de0*/  @!UP1 UIADD3 UR24, UPT, UPT, UR7, 0x2200, URZ ;  /* 0x0000220007189890 */ /* 0x000fe2000fffe0ff */
[----:B------:R-:W-:Y:S01]  /*4df0*/  VOTEU.ALL UP1, P4 ;  /* 0x0000000000ff7886 */ /* 0x000fe20002020000 */
[----:B------:R-:W-:Y:S01]  /*4e00*/  UMOV UR27, UR35 ;  /* 0x00000023001b7c82 */ /* 0x000fe20008000000 */
[----:B------:R-:W-:Y:S02]  /*4e10*/  UMOV UR28, UR36 ;  /* 0x00000024001c7c82 */ /* 0x000fe40008000000 */
        /* <DEDUP_REMOVED lines=12> */
.L_x_198:
[----:B------:R-:W2:Y:S01]  /*4ee0*/  LDC.64 R12, c[0x0][0xb18] ;  /* 0x0002c600ff0c7b82 */ /* 0x000ea20000000a00 */
[----:B------:R-:W-:Y:S01]  /*4ef0*/  @!P4 R2UR UR8, R2 ;  /* 0x000000000208c2ca */ /* 0x000fe200000e0000 */
[----:B------:R-:W-:Y:S01]  /*4f00*/  VOTEU.ALL UP1, P4 ;  /* 0x0000000000ff7886 */ /* 0x000fe20002020000 */
[----:B------:R-:W-:Y:S01]  /*4f10*/  @!P4 R2UR UR9, R8 ;  /* 0x000000000809c2ca */ /* 0x000fe200000e0000 */
[----:B-1----:R-:W-:Y:S01]  /*4f20*/  @!P4 IMAD.MOV.U32 R0, RZ, RZ, 0x2000 ;  /* 0x00002000ff00c424 */ /* 0x002fe200078e00ff */
[----:B------:R-:W-:Y:S03]  /*4f30*/  UMOV UR10, 0x0 ;  /* 0x00000000000a7882 */ /* 0x000fe60000000000 */
[----:B------:R-:W1:Y:S01]  /*4f40*/  @!P1 LDC R2, c[0x0][0xb0c] ;  /* 0x0002c300ff029b82 */ /* 0x000e620000000800 */
[----:B------:R-:W-:Y:S01]  /*4f50*/  @!UP1 UIADD3 UR18, UPT, UPT, UR34, 0x40, URZ ;  /* 0x0000004022129890 */ /* 0x000fe2000fffe0ff */
[----:B------:R-:W-:Y:S01]  /*4f60*/  @P3 SHF.R.U32.HI R26, RZ, 0x10, R21 ;  /* 0x00000010ff1a3819 */ /* 0x000fe20000011615 */
[----:B------:R-:W-:Y:S01]  /*4f70*/  @!UP1 UIADD3 UR16, UPT, UPT, UR7, 0x4200, URZ ;  /* 0x0000420007109890 */ /* 0x000fe2000fffe0ff */
[----:B------:R-:W-:Y:S01]  /*4f80*/  VIADD R28, R28, 0x1 ;  /* 0x000000011c1c7836 */ /* 0x000fe20000000000 */
[----:B------:R-:W-:Y:S01]  /*4f90*/  VOTEU.ALL UP1, P4 ;  /* 0x0000000000ff7886 */ /* 0x000fe20002020000 */
[----:B------:R-:W-:Y:S01]  /*4fa0*/  UMOV UR11, 0x10000000 ;  /* 0x10000000000b7882 */ /* 0x000fe20000000000 */
[----:B------:R-:W-:Y:S01]  /*4fb0*/  UMOV UR19, UR35 ;  /* 0x0000002300137c82 */ /* 0x000fe20008000000 */
[----:B------:R-:W-:Y:S01]  /*4fc0*/  IMAD.U32 R9, RZ, RZ, UR8 ;  /* 0x00000008ff097e24 */ /* 0x000fe2000f8e00ff */
[----:B------:R-:W-:Y:S01]  /*4fd0*/  UMOV UR20, UR36 ;  /* 0x0000002400147c82 */ /* 0x000fe20008000000 */
[----:B------:R-:W-:Y:S01]  /*4fe0*/  IMAD.U32 R8, RZ, RZ, UR9 ;  /* 0x00000009ff087e24 */ /* 0x000fe2000f8e00ff */
[----:B------:R-:W-:Y:S02]  /*4ff0*/  UPRMT UR8, UR37, 0x654, UR17 ;  /* 0x0000065425087896 */ /* 0x000fe40008000011 */
[----:B------:R-:W-:Y:S02]  /*5000*/  @!P4 R2UR UR15, R9 ;  /* 0x00000000090fc2ca */ /* 0x000fe400000e0000 */
[----:B------:R-:W-:Y:S02]  /*5010*/  @!P4 R2UR UR14, R8 ;  /* 0x00000000080ec2ca */ /* 0x000fe400000e0000 */
[----:B------:R-:W4:Y:S11]  /*5020*/  LDC.64 R8, c[0x0][0xb10] ;  /* 0x0002c400ff087b82 */ /* 0x000f360000000a00 */
[----:B------:R1:W-:Y:S01]  /*5030*/  @!UP1 UTMALDG.3D [UR16], [UR14], desc[UR10] ;  /* 0x00000a100e0095b4 */ /* 0x0003e20008011000 */
[----:B------:R5:W-:Y:S01]  /*5040*/  @!P4 SYNCS.ARRIVE.TRANS64.RED.A0TR RZ, [UR7+0x90], R0 ;  /* 0x00009000ffffc9a7 */ /* 0x000be20008300407 */
[C---:B----4-:R-:W-:Y:S01]  /*5050*/  @!P1 IMAD.HI.U32 R8, R11.reuse, R8, RZ ;  /* 0x000000080b089227 */ /* 0x050fe200078e00ff */
[----:B--2---:R-:W-:Y:S02]  /*5060*/  @!P1 ISETP.NE.AND P0, PT, R12, 0x1, PT ;  /* 0x000000010c00980c */ /* 0x004fe40003f05270 */
[----:B-1----:R-:W-:Y:S01]  /*5070*/  @!P1 ISETP.NE.AND P2, PT, R2, 0x1, PT ;  /* 0x000000010200980c */ /* 0x002fe20003f45270 */
[----:B------:R-:W-:Y:S01]  /*5080*/  SYNCS.ARRIVE.TRANS64.RED.A1T0 RZ, [UR8], RZ ;  /* 0x000000ffffff79a7 */ /* 0x000fe20008100408 */
[C---:B------:R-:W-:Y:S01]  /*5090*/  @!P1 IMAD.HI.U32 R13, R10.reuse, R13, RZ ;  /* 0x0000000d0a0d9227 */ /* 0x040fe200078e00ff */
[----:B------:R-:W-:Y:S04]  /*50a0*/  @!P1 SHF.R.U32.HI R8, RZ, R9, R8 ;  /* 0x00000009ff089219 */ /* 0x000fe80000011608 */
[----:B------:R-:W-:Y:S01]  /*50b0*/  @!P1 SEL R8, R11, R8, !P2 ;  /* 0x000000080b089207 */ /* 0x000fe20005000000 */
[----:B------:R-:W1:Y:S01]  /*50c0*/  SYNCS.PHASECHK.TRANS64.TRYWAIT P5, [UR7+0xb8], R14 ;  /* 0x0000b80eff0075a7 */ /* 0x000e6200080a1107 */
[----:B-----5:R-:W2:Y:S02]  /*50d0*/  @!P1 LDC R0, c[0x0][0xb20] ;  /* 0x0002c800ff009b82 */ /* 0x020ea40000000800 */
[----:B--2---:R-:W-:Y:S04]  /*50e0*/  @!P1 SHF.R.U32.HI R0, RZ, R0, R13 ;  /* 0x00000000ff009219 */ /* 0x004fe8000001160d */
[----:B------:R-:W-:Y:S05]  /*50f0*/  @!P1 SEL R9, R10, R0, !P0 ;  /* 0x000000000a099207 */ /* 0x000fea0004000000 */
[----:B------:R-:W-:Y:S02]  /*5100*/  @!P1 IMAD.IADD R0, R9, 0x1, -R8 ;  /* 0x0000000109009824 */ /* 0x000fe400078e0a08 */
[----:B------:R-:W-:Y:S02]  /*5110*/  @!P1 IMAD.IADD R8, R8, 0x1, -R9 ;  /* 0x0000000108089824 */ /* 0x000fe400078e0a09 */
[----:B------:R-:W-:Y:S02]  /*5120*/  @!P1 IMAD R11, R0, R2, R11 ;  /* 0x00000002000b9224 */ /* 0x000fe400078e020b */
[----:B------:R-:W-:Y:S01]  /*5130*/  @!P1 IMAD R10, R8, R12, R10 ;  /* 0x0000000c080a9224 */ /* 0x000fe200078e020a */
[----:B-1----:R-:W-:Y:S06]  /*5140*/  @!P5 BRA `(.L_x_99) ;  /* 0x000000500034d947 */ /* 0x002fec0003800000 */
.L_x_200:
[----:B------:R-:W-:Y:S01]  /*5150*/  @!P4 IADD3 R2, P0, PT, R30, 0x580, RZ ;  /* 0x000005801e02c810 */ /* 0x000fe20007f1e0ff */
[----:B------:R-:W-:Y:S01]  /*5160*/  VOTEU.ALL UP1, P4 ;  /* 0x0000000000ff7886 */ /* 0x000fe20002020000 */
[----:B------:R-:W-:Y:S01]  /*5170*/  UMOV UR18, 0x0 ;  /* 0x0000000000127882 */ /* 0x000fe20000000000 */
[----:B------:R-:W-:Y:S01]  /*5180*/  UMOV UR19, 0x10000000 ;  /* 0x1000000000137882 */ /* 0x000fe20000000000 */
[----:B------:R-:W-:Y:S01]  /*5190*/  @!P4 R2UR UR9, R2 ;  /* 0x000000000209c2ca */ /* 0x000fe200000e0000 */
[----:B-1----:R-:W-:Y:S01]  /*51a0*/  @!P4 IMAD.X R0, RZ, RZ, R31, P0 ;  /* 0x000000ffff00c224 */ /* 0x002fe200000e061f */
[----:B------:R-:W-:Y:S01]  /*51b0*/  @!UP1 UIADD3 UR10, UPT, UPT, UR34, 0x60, URZ ;  /* 0x00000060220a9890 */ /* 0x000fe2000fffe0ff */
[----:B------:R-:W-:Y:S01]  /*51c0*/  ISETP.NE.AND P0, PT, R28, 0x2, PT ;  /* 0x000000021c00780c */ /* 0x000fe20003f05270 */
[----:B------:R-:W-:Y:S01]  /*51d0*/  UMOV UR11, UR35 ;  /* 0x00000023000b7c82 */ /* 0x000fe20008000000 */
[----:B------:R-:W-:Y:S01]  /*51e0*/  UMOV UR12, UR36 ;  /* 0x00000024000c7c82 */ /* 0x000fe20008000000 */
[----:B------:R-:W-:Y:S01]  /*51f0*/  @!P4 R2UR UR8, R0 ;  /* 0x000000000008c2ca */ /* 0x000fe200000e0000 */
[----:B------:R-:W-:Y:S01]  /*5200*/  IMAD.IADD R15, R10, 0x1, R90 ;  /* 0x000000010a0f7824 */ /* 0x000fe200078e025a */
[----:B------:R-:W-:Y:S01]  /*5210*/  @P3 R2UR UR36, R26 ;  /* 0x000000001a2432ca */ /* 0x000fe200000e0000 */
[----:B------:R-:W-:Y:S01]  /*5220*/  IMAD.IADD R14, R11, 0x1, R91 ;  /* 0x000000010b0e7824 */ /* 0x000fe200078e025b */
[----:B------:R-:W-:Y:S02]  /*5230*/  SEL R0, RZ, 0x1, P0 ;  /* 0x00000001ff007807 */ /* 0x000fe40000000000 */
[----:B------:R-:W-:Y:S01]  /*5240*/  LOP3.LUT R29, R29, 0x1, RZ, 0x3c, !PT ;  /* 0x000000011d1d7812 */ /* 0x000fe200078e3cff */
[----:B------:R-:W-:Y:S01]  /*5250*/  IMAD.U32 R8, RZ, RZ, UR9 ;  /* 0x00000009ff087e24 */ /* 0x000fe2000f8e00ff */
[----:B------:R-:W-:Y:S01]  /*5260*/  @!UP1 UIADD3 UR9, UPT, UPT, UR7, 0x98, URZ ;  /* 0x0000009807099890 */ /* 0x000fe2000fffe0ff */
[----:B------:R-:W-:Y:S02]  /*5270*/  LOP3.LUT R27, R27, R0, RZ, 0x3c, !PT ;  /* 0x000000001b1b7212 */ /* 0x000fe400078e3cff */
[----:B------:R-:W-:Y:S02]  /*5280*/  SEL R28, R28, RZ, P0 ;  /* 0x000000ff1c1c7207 */ /* 0x000fe40000000000 */
[----:B------:R-:W-:Y:S01]  /*5290*/  IMAD.U32 R9, RZ, RZ, UR8 ;  /* 0x00000008ff097e24 */ /* 0x000fe2000f8e00ff */
[----:B------:R-:W-:Y:S01]  /*52a0*/  @!P4 R2UR UR14, R8 ;  /* 0x00000000080ec2ca */ /* 0x000fe200000e0000 */
[----:B------:R-:W-:Y:S01]  /*52b0*/  @!UP1 UIADD3 UR8, UPT, UPT, UR7, 0x6200, URZ ;  /* 0x0000620007089890 */ /* 0x000fe2000fffe0ff */
[----:B------:R-:W-:Y:S02]  /*52c0*/  VOTEU.ALL UP1, P4 ;  /* 0x0000000000ff7886 */ /* 0x000fe40002020000 */
[----:B------:R-:W-:Y:S11]  /*52d0*/  @!P4 R2UR UR15, R9 ;  /* 0x00000000090fc2ca */ /* 0x000ff600000e0000 */
[----:B------:R-:W-:Y:S02]  /*52e0*/  @!UPT UIADD3 URZ, UPT, UPT, URZ, URZ, URZ ;  /* 0x000000fffffff290 */ /* 0x000fe4000fffe0ff */
[----:B------:R2:W-:Y:S01]  /*52f0*/  @!UP1 UTMALDG.3D [UR8], [UR14], desc[UR18] ;  /* 0x000012080e0095b4 */ /* 0x0005e20008011000 */
[----:B------:R2:W-:Y:S01]  /*5300*/  @!P4 SYNCS.ARRIVE.TRANS64.RED.A0TR RZ, [UR7+0x98], R25 ;  /* 0x00009819ffffc9a7 */ /* 0x0005e20008300407 */
[----:B------:R-:W-:Y:S01]  /*5310*/  UPLOP3.LUT UP1, UPT, UPT, UPT, UPT, 0x80, 0x8 ;  /* 0x000000000008789c */ /* 0x000fe20003f2f070 */
[----:B------:R-:W-:Y:S01]  /*5320*/  SYNCS.ARRIVE.TRANS64.RED.A1T0 RZ, [UR13], RZ ;  /* 0x000000ffffff79a7 */ /* 0x000fe2000810040d */
[----:B------:R-:W-:Y:S09]  /*5330*/  @P3 BRA `(.L_x_100) ;  /* 0xfffffff000a03947 */ /* 0x000ff2000383ffff */
[----:B------:R-:W-:-:S04]  /*5340*/  SHF.L.U32 R2, R29, 0x1f, RZ ;  /* 0x0000001f1d027819 */ /* 0x000fc800000006ff */
[----:B------:R-:W1:Y:S02]  /*5350*/  SYNCS.PHASECHK.TRANS64.TRYWAIT P0, [UR7+0xa0], R2 ;  /* 0x0000a002ff0075a7 */ /* 0x000e640008001107 */
[----:B-1----:R-:W-:Y:S05]  /*5360*/  @!P0 BRA `(.L_x_101) ;  /* 0x0000004c00c48947 */ /* 0x002fea0003800000 */
.L_x_202:
[----:B------:R-:W4:Y:S02]  /*5370*/  SYNCS.PHASECHK.TRANS64.TRYWAIT P0, [UR7+0xa8], R2 ;  /* 0x0000a802ff0075a7 */ /* 0x000f240008001107 */
[----:B----4-:R-:W-:Y:S05]  /*5380*/  @!P0 BRA `(.L_x_102) ;  /* 0x0000004c00d48947 */ /* 0x010fea0003800000 */
.L_x_204:
[----:B------:R-:W4:Y:S02]  /*5390*/  SYNCS.PHASECHK.TRANS64.TRYWAIT P0, [UR7+0xb0], R2 ;  /* 0x0000b002ff0075a7 */ /* 0x000f240008001107 */
[----:B----4-:R-:W-:Y:S05]  /*53a0*/  @!P0 BRA `(.L_x_103) ;  /* 0x0000004c00e48947 */ /* 0x010fea0003800000 */
.L_x_206:
[----:B-1----:R-:W-:-:S07]  /*53b0*/  MOV R0, UR7 ;  /* 0x0000000700007c02 */ /* 0x002fce0008000f00 */
.L_x_104:
[----:B-1----:R-:W-:-:S04]  /*53c0*/  SHF.L.U32 R2, R29, 0x1f, RZ ;  /* 0x0000001f1d027819 */ /* 0x002fc800000006ff */
[----:B------:R1:W4:Y:S03]  /*53d0*/  SYNCS.PHASECHK.TRANS64.TRYWAIT P0, [R0+URZ+0xb8], R2 ;  /* 0x0000b802000075a7 */ /* 0x00032600080011ff */
[----:B----4-:R-:W-:Y:S05]  /*53e0*/  @!P0 NANOSLEEP.SYNCS 0x989680 ;  /* 0x009896800000895d */ /* 0x010fea0003900000 */
[----:B------:R-:W4:Y:S02]  /*53f0*/  @!P0 SYNCS.PHASECHK.TRANS64 P0, [R0+URZ+0xb8], R2 ;  /* 0x0000b802000085a7 */ /* 0x000f2400080010ff */
[----:B--2-4-:R-:W-:Y:S05]  /*5400*/  @P0 EXIT ;  /* 0x000000000000094d */ /* 0x014fea0003800000 */
[----:B------:R-:W-:Y:S05]  /*5410*/  BRA `(.L_x_104) ;  /* 0xfffffffc00e87947 */ /* 0x000fea000383ffff */
.L_x_89:
[----:B------:R-:W-:-:S06]  /*5420*/  UISETP.GE.AND UP1, UPT, UR10, 0x4, UPT ;  /* 0x000000040a00788c */ /* 0x000fcc000bf26270 */
[----:B------:R-:W-:-:S13]  /*5430*/  PLOP3.LUT P0, PT, PT, PT, UP1, 0x80, 0x8 ;  /* 0x000000000008781c */ /* 0x000fda0003f0f018 */
[----:B------:R-:W-:Y:S05]  /*5440*/  @!P0 EXIT ;  /* 0x000000000000894d */ /* 0x000fea0003800000 */
[----:B------:R-:W-:Y:S01]  /*5450*/  BAR.SYNC.DEFER_BLOCKING 0x6, 0xa0 ;  /* 0x0182800000007b1d */ /* 0x000fe20000010000 */
[C---:B------:R-:W-:Y:S01]  /*5460*/  IMAD.SHL.U32 R2, R105.reuse, 0x20, RZ ;  /* 0x0000002069027824 */ /* 0x040fe200078e00ff */
[C---:B------:R-:W-:Y:S01]  /*5470*/  SHF.L.U32 R46, R105.reuse, 0x10, RZ ;  /* 0x00000010692e7819 */ /* 0x040fe200000006ff */
[C---:B------:R-:W-:Y:S01]  /*5480*/  IMAD.SHL.U32 R104, R105.reuse, 0x4, RZ ;  /* 0x0000000469687824 */ /* 0x040fe200078e00ff */
[C---:B------:R-:W-:Y:S01]  /*5490*/  LOP3.LUT R106, R105.reuse, 0x60, RZ, 0xc0, !PT ;  /* 0x00000060696a7812 */ /* 0x040fe200078ec0ff */
[----:B------:R-:W-:Y:S01]  /*54a0*/  HFMA2 R101, -RZ, RZ, 0, 5.9604644775390625e-08 ;  /* 0x00000001ff657431 */ /* 0x000fe200000001ff */
[----:B------:R-:W-:Y:S02]  /*54b0*/  UMOV UR48, 0x400 ;  /* 0x0000040000307882 */ /* 0x000fe40000000000 */
[----:B------:R-:W1:Y:S01]  /*54c0*/  LDC R95, c[0x0][0x370] ;  /* 0x0000dc00ff5f7b82 */ /* 0x000e620000000800 */
[----:B------:R-:W-:Y:S01]  /*54d0*/  ULEA UR48, UR37, UR48, 0x18 ;  /* 0x0000003025307291 */ /* 0x000fe2000f8ec0ff */
[----:B------:R-:W-:Y:S01]  /*54e0*/  LOP3.LUT R3, R2, 0xc0, RZ, 0xc0, !PT ;  /* 0x000000c002037812 */ /* 0x000fe200078ec0ff */
[----:B------:R-:W-:Y:S01]  /*54f0*/  HFMA2 R99, -RZ, RZ, 0, 0 ;  /* 0x00000000ff637431 */ /* 0x000fe200000001ff */
[----:B------:R-:W-:Y:S01]  /*5500*/  LOP3.LUT R103, R105, 0x2, RZ, 0xc0, !PT ;  /* 0x0000000269677812 */ /* 0x000fe200078ec0ff */
[----:B------:R-:W-:Y:S01]  /*5510*/  UIADD3 UR4, UPT, UPT, UR48, 0x200, URZ ;  /* 0x0000020030047890 */ /* 0x000fe2000fffe0ff */
[----:B------:R-:W-:Y:S01]  /*5520*/  LOP3.LUT R104, R3, 0x18, R104, 0xf8, !PT ;  /* 0x0000001803687812 */ /* 0x000fe200078ef868 */
[----:B------:R-:W-:Y:S01]  /*5530*/  IMAD.MOV.U32 R45, RZ, RZ, RZ ;  /* 0x000000ffff2d7224 */ /* 0x000fe200078e00ff */
[----:B------:R-:W2:Y:S01]  /*5540*/  LDC R42, c[0x0][0xb0c] ;  /* 0x0002c300ff2a7b82 */ /* 0x000ea20000000800 */
[----:B------:R-:W-:Y:S01]  /*5550*/  LOP3.LUT R46, R46, 0x600000, RZ, 0xc0, !PT ;  /* 0x006000002e2e7812 */ /* 0x000fe200078ec0ff */
[----:B------:R-:W-:Y:S01]  /*5560*/  IMAD.MOV.U32 R109, RZ, RZ, RZ ;  /* 0x000000ffff6d7224 */ /* 0x000fe200078e00ff */
[----:B------:R-:W-:Y:S01]  /*5570*/  LOP3.LUT R104, R104, 0xf20, R2, 0xf8, !PT ;  /* 0x00000f2068687812 */ /* 0x000fe200078ef802 */
[----:B------:R-:W-:Y:S01]  /*5580*/  IMAD.U32 R97, RZ, RZ, UR4 ;  /* 0x00000004ff617e24 */ /* 0x000fe2000f8e00ff */
[----:B------:R-:W-:Y:S01]  /*5590*/  LOP3.LUT R105, R105, 0x4, RZ, 0xc0, !PT ;  /* 0x0000000469697812 */ /* 0x000fe200078ec0ff */
[----:B------:R-:W3:Y:S01]  /*55a0*/  LDCU.64 UR52, c[0x0][0x348] ;  /* 0x00006900ff3477ac */ /* 0x000ee20008000a00 */
[----:B------:R-:W-:Y:S01]  /*55b0*/  MOV R100, RZ ;  /* 0x000000ff00647202 */ /* 0x000fe20000000f00 */
[----:B------:R-:W4:Y:S01]  /*55c0*/  LDC R93, c[0x0][0xb20] ;  /* 0x0002c800ff5d7b82 */ /* 0x000f220000000800 */
[----:B------:R-:W3:Y:S01]  /*55d0*/  LDS R0, [UR48+0x180] ;  /* 0x00018030ff007984 */ /* 0x000ee20008000800 */
[----:B------:R-:W-:Y:S01]  /*55e0*/  IMAD R104, R104, 0x2, R97 ;  /* 0x0000000268687824 */ /* 0x000fe200078e0261 */
[----:B------:R-:W1:Y:S03]  /*55f0*/  LDCU.64 UR38, c[0x0][0x888] ;  /* 0x00011100ff2677ac */ /* 0x000e660008000a00 */
[--C-:B------:R-:W-:Y:S01]  /*5600*/  IMAD R103, R103, -0x10, R104.reuse ;  /* 0xfffffff067677824 */ /* 0x100fe200078e0268 */
[----:B------:R-:W1:Y:S01]  /*5610*/  LDCU.64 UR44, c[0x0][0x890] ;  /* 0x00011200ff2c77ac */ /* 0x000e620008000a00 */
[----:B------:R-:W1:Y:S01]  /*5620*/  LDC R41, c[0x0][0xb30] ;  /* 0x0002cc00ff297b82 */ /* 0x000e620000000800 */
[----:B------:R-:W-:Y:S01]  /*5630*/  IMAD R102, R105, -0x10, R104 ;  /* 0xfffffff069667824 */ /* 0x000fe200078e0268 */
[----:B------:R-:W-:Y:S01]  /*5640*/  UMOV UR49, URZ ;  /* 0x000000ff00317c82 */ /* 0x000fe20008000000 */
[----:B------:R-:W-:-:S05]  /*5650*/  UMOV UR51, URZ ;  /* 0x000000ff00337c82 */ /* 0x000fca0008000000 */
[----:B------:R-:W1:Y:S08]  /*5660*/  LDC.64 R88, c[0x0][0xb10] ;  /* 0x0002c400ff587b82 */ /* 0x000e700000000a00 */
[----:B------:R-:W1:Y:S08]  /*5670*/  LDC.64 R38, c[0x0][0xb18] ;  /* 0x0002c600ff267b82 */ /* 0x000e700000000a00 */
[----:B------:R-:W1:Y:S08]  /*5680*/  LDC.64 R36, c[0x0][0xb28] ;  /* 0x0002ca00ff247b82 */ /* 0x000e700000000a00 */
[----:B------:R-:W1:Y:S01]  /*5690*/  LDC.64 R86, c[0x0][0x8b0] ;  /* 0x00022c00ff567b82 */ /* 0x000e620000000a00 */
[----:B---3--:R-:W-:-:S07]  /*56a0*/  IMAD.IADD R46, R0, 0x1, R46 ;  /* 0x00000001002e7824 */ /* 0x008fce00078e022e */
[----:B------:R-:W3:Y:S08]  /*56b0*/  LDC.64 R84, c[0x0][0x8a8] ;  /* 0x00022a00ff547b82 */ /* 0x000ef00000000a00 */
[----:B--2-4-:R-:W1:Y:S02]  /*56c0*/  LDC R94, c[0x0][0x374] ;  /* 0x0000dd00ff5e7b82 */ /* 0x014e640000000800 */
.L_x_148:
[----:B------:R-:W-:Y:S02]  /*56d0*/  LEA R0, R109, UR48, 0x3 ;  /* 0x000000306d007c11 */ /* 0x000fe4000f8e18ff */
[----:B------:R-:W-:Y:S02]  /*56e0*/  SHF.L.U32 R2, R99, 0x1f, RZ ;  /* 0x0000001f63027819 */ /* 0x000fe400000006ff */
[----:B-1----:R-:W-:Y:S02]  /*56f0*/  LEA R16, R109, UR48, 0x4 ;  /* 0x000000306d107c11 */ /* 0x002fe4000f8e20ff */
[----:B------:R-:W2:Y:S02]  /*5700*/  SYNCS.PHASECHK.TRANS64.TRYWAIT P0, [R0+URZ+0xd0], R2 ;  /* 0x0000d002000075a7 */ /* 0x000ea400080011ff */
[----:B--23--:R-:W-:Y:S05]  /*5710*/  @!P0 BRA `(.L_x_105) ;  /* 0x0000004c00208947 */ /* 0x00cfea0003800000 */
.L_x_207:
[----:B------:R-:W4:Y:S01]  /*5720*/  LDC.64 R10, c[0x0][0xb10] ;  /* 0x0002c400ff0a7b82 */ /* 0x000f220000000a00 */
[----:B------:R-:W3:Y:S01]  /*5730*/  LDS.128 R16, [R16+0x160] ;  /* 0x0001600010107984 */ /* 0x000ee20000000c00 */
[----:B-1----:R-:W-:Y:S01]  /*5740*/  ISETP.NE.AND P1, PT, R41, 0x1, PT ;  /* 0x000000012900780c */ /* 0x002fe20003f25270 */
[----:B--2---:R-:W-:Y:S01]  /*5750*/  VIADD R0, R0, 0xe0 ;  /* 0x000000e000007836 */ /* 0x004fe20000000000 */
[----:B------:R-:W-:Y:S04]  /*5760*/  ISETP.GE.AND P0, PT, R40, 0x1, PT ;  /* 0x000000012800780c */ /* 0x000fe80003f06270 */
[----:B------:R-:W1:Y:S01]  /*5770*/  LDC.64 R8, c[0x0][0xb18] ;  /* 0x0002c600ff087b82 */ /* 0x000e620000000a00 */
[----:B------:R-:W-:Y:S01]  /*5780*/  PRMT R0, RZ, 0x654, R0 ;  /* 0x00000654ff007816 */ /* 0x000fe20000000000 */
[----:B------:R-:W-:Y:S01]  /*5790*/  @!PT LDS RZ, [RZ] ;  /* 0x00000000fffff984 */ /* 0x000fe20000000800 */
[----:B------:R-:W-:Y:S01]  /*57a0*/  @!PT LDS RZ, [RZ] ;  /* 0x00000000fffff984 */ /* 0x000fe20000000800 */
[----:B------:R-:W-:Y:S01]  /*57b0*/  @!PT LDS RZ, [RZ] ;  /* 0x00000000fffff984 */ /* 0x000fe20000000800 */
[----:B------:R-:W-:Y:S01]  /*57c0*/  @!PT LDS RZ, [RZ] ;  /* 0x00000000fffff984 */ /* 0x000fe20000000800 */
[----:B------:R2:W-:Y:S06]  /*57d0*/  MEMBAR.ALL.CTA ;  /* 0x0000000000007992 */ /* 0x0005ec0000008000 */
[----:B--2---:R-:W2:Y:S01]  /*57e0*/  FENCE.VIEW.ASYNC.S ;  /* 0x00000000000073c6 */ /* 0x004ea20000000000 */
[----:B------:R-:W1:Y:S08]  /*57f0*/  @!P1 LDC R12, c[0x0][0xb20] ;  /* 0x0002c800ff0c9b82 */ /* 0x000e700000000800 */
[----:B------:R-:W1:Y:S01]  /*5800*/  @!P1 LDC R7, c[0x0][0xb0c] ;  /* 0x0002c300ff079b82 */ /* 0x000e620000000800 */
[----:B--2---:R2:W-:Y:S01]  /*5810*/  SYNCS.ARRIVE.TRANS64.RED.A1T0 RZ, [R0+URZ], RZ ;  /* 0x000000ff00ff79a7 */ /* 0x0045e200081004ff */
[----:B---3--:R-:W-:Y:S04]  /*5820*/  LOP3.LUT P4, RZ, R18, 0x1, RZ, 0xc0, !PT ;  /* 0x0000000112ff7812 */ /* 0x008fe8000788c0ff */
[----:B------:R-:W-:Y:S09]  /*5830*/  P2R R107, PR, RZ, 0x10 ;  /* 0x00000010ff6b7803 */ /* 0x000ff20000000000 */
[----:B------:R-:W-:Y:S02]  /*5840*/  @P4 MOV R44, R16 ;  /* 0x00000010002c4202 */ /* 0x000fe40000000f00 */
[----:B------:R-:W-:Y:S01]  /*5850*/  @P4 LOP3.LUT R43, R17, 0xffff, RZ, 0xc0, !PT ;  /* 0x0000ffff112b4812 */ /* 0x000fe200078ec0ff */
[----:B--2-4-:R-:W-:Y:S06]  /*5860*/  @!P0 BRA `(.L_x_106) ;  /* 0x0000000000a48947 */ /* 0x014fec0003800000 */
[----:B------:R-:W-:Y:S01]  /*5870*/  IMAD.HI.U32 R0, R94, R39, RZ ;  /* 0x000000275e007227 */ /* 0x000fe200078e00ff */
[----:B------:R-:W-:Y:S02]  /*5880*/  ISETP.NE.AND P0, PT, R38, 0x1, PT ;  /* 0x000000012600780c */ /* 0x000fe40003f05270 */
[----:B------:R-:W-:Y:S01]  /*5890*/  ISETP.NE.AND P2, PT, R40, 0x1, PT ;  /* 0x000000012800780c */ /* 0x000fe20003f45270 */
[----:B------:R-:W-:Y:S01]  /*58a0*/  IMAD.HI.U32 R4, R95, R88, RZ ;  /* 0x000000585f047227 */ /* 0x000fe200078e00ff */
[----:B------:R-:W-:Y:S02]  /*58b0*/  SHF.R.U32.HI R0, RZ, R93, R0 ;  /* 0x0000005dff007219 */ /* 0x000fe40000011600 */
[----:B------:R-:W-:Y:S01]  /*58c0*/  ISETP.NE.AND P3, PT, R42, 0x1, PT ;  /* 0x000000012a00780c */ /* 0x000fe20003f65270 */
[----:B------:R-:W-:Y:S01]  /*58d0*/  IMAD.HI.U32 R6, R43, R39, RZ ;  /* 0x000000272b067227 */ /* 0x000fe200078e00ff */
[-C--:B------:R-:W-:Y:S02]  /*58e0*/  SHF.R.U32.HI R4, RZ, R89.reuse, R4 ;  /* 0x00000059ff047219 */ /* 0x080fe40000011604 */
[----:B------:R-:W-:Y:S01]  /*58f0*/  SEL R0, R94, R0, !P0 ;  /* 0x000000005e007207 */ /* 0x000fe20004000000 */
[----:B------:R-:W-:Y:S01]  /*5900*/  IMAD.HI.U32 R5, R44, R88, RZ ;  /* 0x000000582c057227 */ /* 0x000fe200078e00ff */
[----:B------:R-:W-:Y:S03]  /*5910*/  SEL R4, R95, R4, !P3 ;  /* 0x000000045f047207 */ /* 0x000fe60005800000 */
[-C--:B------:R-:W-:Y:S01]  /*5920*/  IMAD.HI.U32 R3, R0, R36.reuse, RZ ;  /* 0x0000002400037227 */ /* 0x080fe200078e00ff */
[----:B------:R-:W-:Y:S03]  /*5930*/  SHF.R.U32.HI R5, RZ, R89, R5 ;  /* 0x00000059ff057219 */ /* 0x000fe60000011605 */
[----:B------:R-:W-:Y:S01]  /*5940*/  IMAD.HI.U32 R2, R4, R36, RZ ;  /* 0x0000002404027227 */ /* 0x000fe200078e00ff */
[----:B------:R-:W-:Y:S02]  /*5950*/  @P2 SHF.R.U32.HI R0, RZ, R37, R3 ;  /* 0x00000025ff002219 */ /* 0x000fe40000011603 */
[----:B------:R-:W-:Y:S02]  /*5960*/  SHF.R.U32.HI R3, RZ, R93, R6 ;  /* 0x0000005dff037219 */ /* 0x000fe40000011606 */
[----:B------:R-:W-:Y:S01]  /*5970*/  @P2 SHF.R.U32.HI R4, RZ, R37, R2 ;  /* 0x00000025ff042219 */ /* 0x000fe20000011602 */
[----:B------:R-:W-:Y:S01]  /*5980*/  IMAD R0, R40, R0, RZ ;  /* 0x0000000028007224 */ /* 0x000fe200078e02ff */
[----:B------:R-:W-:Y:S02]  /*5990*/  SEL R3, R43, R3, !P0 ;  /* 0x000000032b037207 */ /* 0x000fe40004000000 */
[----:B------:R-:W-:Y:S01]  /*59a0*/  SEL R2, R44, R5, !P3 ;  /* 0x000000052c027207 */ /* 0x000fe20005800000 */
[----:B------:R-:W-:Y:S01]  /*59b0*/  IMAD R5, R40, R4, RZ ;  /* 0x0000000428057224 */ /* 0x000fe200078e02ff */
[C---:B------:R-:W-:Y:S01]  /*59c0*/  ISETP.GE.AND P0, PT, R3.reuse, R0, PT ;  /* 0x000000000300720c */ /* 0x040fe20003f06270 */
[C---:B------:R-:W-:Y:S03]  /*59d0*/  IMAD.HI.U32 R0, R3.reuse, R36, RZ ;  /* 0x0000002403007227 */ /* 0x040fe600078e00ff */
[C---:B------:R-:W-:Y:S02]  /*59e0*/  ISETP.GE.OR P0, PT, R2.reuse, R5, P0 ;  /* 0x000000050200720c */ /* 0x040fe40000706670 */
[----:B------:R-:W-:Y:S04]  /*59f0*/  SHF.R.U32.HI R0, RZ, R37, R0 ;  /* 0x00000025ff007219 */ /* 0x000fe80000011600 */
[C---:B------:R-:W-:Y:S05]  /*5a00*/  SEL R6, R3.reuse, R0, !P2 ;  /* 0x0000000003067207 */ /* 0x040fea0005000000 */
        /* <DEDUP_REMOVED lines=14> */
[----:B------:R-:W-:Y:S07]  /*5af0*/  IMAD R43, R3, R38, R43 ;  /* 0x00000026032b7224 */ /* 0x000fee00078e022b */
.L_x_106:
[----:B-1----:R-:W-:Y:S01]  /*5b00*/  @!P1 ISETP.NE.AND P0, PT, R8, 0x1, PT ;  /* 0x000000010800980c */ /* 0x002fe20003f05270 */
[----:B------:R-:W-:Y:S01]  /*5b10*/  @!P1 IMAD.HI.U32 R2, R43, R9, RZ ;  /* 0x000000092b029227 */ /* 0x000fe200078e00ff */
[----:B------:R-:W-:Y:S01]  /*5b20*/  R2UR UR42, R14 ;  /* 0x000000000e2a72ca */ /* 0x000fe200000e0000 */
[----:B------:R-:W-:Y:S01]  /*5b30*/  BSSY.RECONVERGENT B6, `(.L_x_107) ;  /* 0x0000031000067945 */ /* 0x000fe20003800200 */
[----:B------:R-:W-:Y:S01]  /*5b40*/  R2UR UR41, R15 ;  /* 0x000000000f2972ca */ /* 0x000fe200000e0000 */
[C---:B------:R-:W-:Y:S01]  /*5b50*/  @!P1 IMAD.HI.U32 R0, R44.reuse, R10, RZ ;  /* 0x0000000a2c009227 */ /* 0x040fe200078e00ff */
[----:B------:R-:W-:Y:S02]  /*5b60*/  @!P1 SHF.R.U32.HI R2, RZ, R12, R2 ;  /* 0x0000000cff029219 */ /* 0x000fe40000011602 */
[----:B------:R-:W-:Y:S01]  /*5b70*/  @!P1 ISETP.NE.AND P2, PT, R7, 0x1, PT ;  /* 0x000000010700980c */ /* 0x000fe20003f45270 */
[----:B------:R-:W-:Y:S01]  /*5b80*/  VIADD R109, R109, 0x1 ;  /* 0x000000016d6d7836 */ /* 0x000fe20000000000 */
[----:B------:R-:W-:Y:S02]  /*5b90*/  @!P1 SEL R2, R43, R2, !P0 ;  /* 0x000000022b029207 */ /* 0x000fe40004000000 */
[----:B------:R-:W-:Y:S02]  /*5ba0*/  @!P1 SHF.R.U32.HI R0, RZ, R11, R0 ;  /* 0x0000000bff009219 */ /* 0x000fe40000011600 */
[----:B------:R-:W-:Y:S01]  /*5bb0*/  LOP3.LUT P0, RZ, R97, 0x1b0, RZ, 0xc0, !PT ;  /* 0x000001b061ff7812 */ /* 0x000fe2000780c0ff */
[----:B------:R-:W-:Y:S01]  /*5bc0*/  USHF.L.U32 UR42, UR42, 0x7, URZ ;  /* 0x000000072a2a7899 */ /* 0x000fe200080006ff */
[----:B------:R-:W-:Y:S01]  /*5bd0*/  @!P1 SEL R3, R44, R0, !P2 ;  /* 0x000000002c039207 */ /* 0x000fe20005000000 */
[----:B------:R-:W-:Y:S01]  /*5be0*/  USHF.L.U32 UR41, UR41, 0x7, URZ ;  /* 0x0000000729297899 */ /* 0x000fe200080006ff */
[----:B------:R-:W-:Y:S03]  /*5bf0*/  @P4 SHF.R.U32.HI R98, RZ, 0x10, R17 ;  /* 0x00000010ff624819 */ /* 0x000fe60000011611 */
[----:B------:R-:W-:Y:S02]  /*5c00*/  @!P1 IMAD.IADD R0, R2, 0x1, -R3 ;  /* 0x0000000102009824 */ /* 0x000fe400078e0a03 */
[----:B------:R-:W-:Y:S02]  /*5c10*/  @!P1 IMAD.IADD R2, R3, 0x1, -R2 ;  /* 0x0000000103029824 */ /* 0x000fe400078e0a02 */
[----:B------:R-:W-:Y:S02]  /*5c20*/  @!P1 IMAD R44, R0, R7, R44 ;  /* 0x00000007002c9224 */ /* 0x000fe400078e022c */
[----:B------:R-:W-:Y:S01]  /*5c30*/  @!P1 IMAD R43, R2, R8, R43 ;  /* 0x00000008022b9224 */ /* 0x000fe200078e022b */
[----:B------:R-:W-:Y:S06]  /*5c40*/  @!P0 BRA `(.L_x_108) ;  /* 0x00000000007c8947 */ /* 0x000fec0003800000 */
[----:B------:R-:W1:Y:S01]  /*5c50*/  LDCU.64 UR8, c[0x4][0x80] ;  /* 0x01001000ff0877ac */ /* 0x000e620008000a00 */
[----:B------:R-:W-:Y:S01]  /*5c60*/  MOV R2, 0x0 ;  /* 0x0000000000027802 */ /* 0x000fe20000000f00 */
[----:B------:R-:W-:Y:S02]  /*5c70*/  HFMA2 R12, -RZ, RZ, 0, 5.9604644775390625e-08 ;  /* 0x00000001ff0c7431 */ /* 0x000fe400000001ff */
[----:B------:R-:W-:Y:S01]  /*5c80*/  IMAD.MOV.U32 R8, RZ, RZ, 0x70 ;  /* 0x00000070ff087424 */ /* 0x000fe200078e00ff */
[----:B------:R2:W3:Y:S01]  /*5c90*/  LDC.64 R14, c[0x4][R2] ;  /* 0x01000000020e7b82 */ /* 0x0004e20000000a00 */
[----:B------:R-:W4:Y:S01]  /*5ca0*/  LDCU.64 UR6, c[0x4][0x88] ;  /* 0x01001100ff0677ac */ /* 0x000f220008000a00 */
[----:B------:R-:W-:Y:S01]  /*5cb0*/  IMAD.MOV.U32 R13, RZ, RZ, RZ ;  /* 0x000000ffff0d7224 */ /* 0x000fe200078e00ff */
[----:B------:R-:W2:Y:S01]  /*5cc0*/  LDCU.64 UR4, c[0x4][0x8] ;  /* 0x01000100ff0477ac */ /* 0x000ea20008000a00 */
[----:B-1----:R-:W-:Y:S01]  /*5cd0*/  MOV R5, UR9 ;  /* 0x0000000900057c02 */ /* 0x002fe20008000f00 */
[----:B------:R-:W-:Y:S01]  /*5ce0*/  IMAD.U32 R4, RZ, RZ, UR8 ;  /* 0x00000008ff047e24 */ /* 0x000fe2000f8e00ff */
[----:B----4-:R-:W-:Y:S01]  /*5cf0*/  MOV R7, UR7 ;  /* 0x0000000700077c02 */ /* 0x010fe20008000f00 */
[----:B------:R-:W-:Y:S01]  /*5d00*/  IMAD.U32 R6, RZ, RZ, UR6 ;  /* 0x00000006ff067e24 */ /* 0x000fe2000f8e00ff */
[----:B--2---:R-:W-:Y:S01]  /*5d10*/  MOV R11, UR5 ;  /* 0x00000005000b7c02 */ /* 0x004fe20008000f00 */
[----:B------:R-:W-:Y:S02]  /*5d20*/  IMAD.U32 R10, RZ, RZ, UR4 ;  /* 0x00000004ff0a7e24 */ /* 0x000fe4000f8e00ff */
[----:B------:R-:W-:Y:S07]  /*5d30*/  LEPC R20, `(.L_x_109) ;  /* 0x000000001014794e */ /* 0x000fee0000000000 */
[----:B---3-5:R-:W-:Y:S05]  /*5d40*/  CALL.ABS.NOINC R14 ;  /* 0x000000000e007343 */ /* 0x028fea0003c00000 */
.L_x_109:
[----:B------:R-:W1:Y:S01]  /*5d50*/  LDCU.64 UR8, c[0x4][0x80] ;  /* 0x01001000ff0877ac */ /* 0x000e620008000a00 */
[----:B------:R-:W2:Y:S01]  /*5d60*/  LDC.64 R2, c[0x4][R2] ;  /* 0x0100000002027b82 */ /* 0x000ea20000000a00 */
[----:B------:R-:W-:Y:S02]  /*5d70*/  HFMA2 R12, -RZ, RZ, 0, 5.9604644775390625e-08 ;  /* 0x00000001ff0c7431 */ /* 0x000fe400000001ff */
[----:B------:R-:W-:Y:S02]  /*5d80*/  IMAD.MOV.U32 R8, RZ, RZ, 0x70 ;  /* 0x00000070ff087424 */ /* 0x000fe400078e00ff */
[----:B------:R-:W-:Y:S01]  /*5d90*/  IMAD.MOV.U32 R13, RZ, RZ, RZ ;  /* 0x000000ffff0d7224 */ /* 0x000fe200078e00ff */
[----:B------:R-:W3:Y:S01]  /*5da0*/  LDCU.64 UR6, c[0x4][0x88] ;  /* 0x01001100ff0677ac */ /* 0x000ee20008000a00 */
[----:B------:R-:W4:Y:S01]  /*5db0*/  LDCU.64 UR4, c[0x4][0x8] ;  /* 0x01000100ff0477ac */ /* 0x000f220008000a00 */
[----:B-1----:R-:W-:Y:S02]  /*5dc0*/  MOV R4, UR8 ;  /* 0x0000000800047c02 */ /* 0x002fe40008000f00 */
[----:B------:R-:W-:Y:S02]  /*5dd0*/  MOV R5, UR9 ;  /* 0x0000000900057c02 */ /* 0x000fe40008000f00 */
[----:B---3--:R-:W-:Y:S01]  /*5de0*/  MOV R7, UR7 ;  /* 0x0000000700077c02 */ /* 0x008fe20008000f00 */
[----:B------:R-:W-:Y:S01]  /*5df0*/  IMAD.U32 R6, RZ, RZ, UR6 ;  /* 0x00000006ff067e24 */ /* 0x000fe2000f8e00ff */
[----:B----4-:R-:W-:Y:S01]  /*5e00*/  MOV R11, UR5 ;  /* 0x00000005000b7c02 */ /* 0x010fe20008000f00 */
[----:B------:R-:W-:Y:S02]  /*5e10*/  IMAD.U32 R10, RZ, RZ, UR4 ;  /* 0x00000004ff0a7e24 */ /* 0x000fe4000f8e00ff */
[----:B------:R-:W-:Y:S07]  /*5e20*/  LEPC R20, `(.L_x_108) ;  /* 0x000000001014794e */ /* 0x000fee0000000000 */
[----:B--2---:R-:W-:Y:S05]  /*5e30*/  CALL.ABS.NOINC R2 ;  /* 0x0000000002007343 */ /* 0x004fea0003c00000 */
.L_x_108:
[----:B------:R-:W-:Y:S05]  /*5e40*/  BSYNC.RECONVERGENT B6 ;  /* 0x0000000000067941 */ /* 0x000fea0003800200 */
.L_x_107:
[----:B------:R-:W-:Y:S01]  /*5e50*/  ISETP.NE.U32.AND P4, PT, R86, RZ, PT ;  /* 0x000000ff5600720c */ /* 0x000fe20003f85070 */
[----:B------:R-:W-:Y:S01]  /*5e60*/  UISETP.NE.AND UP2, UPT, UR50, URZ, UPT ;  /* 0x000000ff3200728c */ /* 0x000fe2000bf45270 */
[----:B------:R-:W-:Y:S01]  /*5e70*/  ISETP.NE.U32.AND P2, PT, RZ, UR38, PT ;  /* 0x00000026ff007c0c */ /* 0x000fe2000bf45070 */
[----:B------:R-:W-:Y:S01]  /*5e80*/  UISETP.NE.U32.AND UP1, UPT, UR44, URZ, UPT ;  /* 0x000000ff2c00728c */ /* 0x000fe2000bf25070 */
[----:B------:R-:W-:Y:S01]  /*5e90*/  ISETP.NE.AND.EX P4, PT, R87, RZ, PT, P4 ;  /* 0x000000ff5700720c */ /* 0x000fe20003f85340 */
[----:B------:R-:W-:Y:S01]  /*5ea0*/  UPLOP3.LUT UP0, UPT, UPT, UPT, UPT, 0x40, 0x4 ;  /* 0x000000000004789c */ /* 0x000fe20003f0e870 */
[----:B------:R-:W-:Y:S01]  /*5eb0*/  ISETP.NE.AND.EX P2, PT, RZ, UR39, PT, P2 ;  /* 0x00000027ff007c0c */ /* 0x000fe2000bf45320 */
[----:B------:R-:W-:Y:S01]  /*5ec0*/  UISETP.NE.AND.EX UP1, UPT, UR45, URZ, UPT, UP1 ;  /* 0x000000ff2d00728c */ /* 0x000fe2000bf25310 */
[----:B------:R-:W-:Y:S04]  /*5ed0*/  PLOP3.LUT P1, PT, PT, PT, UP2, 0x80, 0x8 ;  /* 0x000000000008781c */ /* 0x000fe80003f2f028 */
[----:B------:R-:W-:Y:S06]  /*5ee0*/  @UP2 UPLOP3.LUT UP0, UPT, UPT, UPT, UP1, 0x80, 0x8 ;  /* 0x000000000008289c */ /* 0x000fec0003f0f010 */
[----:B------:R-:W-:Y:S01]  /*5ef0*/  PLOP3.LUT P0, PT, PT, PT, UP0, 0x80, 0x8 ;  /* 0x000000000008781c */ /* 0x000fe20003f0f008 */
[----:B------:R-:W-:Y:S01]  /*5f00*/  @!UPT UIADD3 URZ, UPT, UPT, URZ, URZ, URZ ;  /* 0x000000fffffff290 */ /* 0x000fe2000fffe0ff */
[----:B------:R-:W-:Y:S11]  /*5f10*/  BRA.U !UP1, `(.L_x_110) ;  /* 0x0000000109387547 */ /* 0x000ff6000b800000 */
[----:B------:R-:W-:Y:S01]  /*5f20*/  UISETP.NE.U32.AND UP0, UPT, UR38, URZ, UPT ;  /* 0x000000ff2600728c */ /* 0x000fe2000bf05070 */
[----:B------:R-:W-:Y:S02]  /*5f30*/  HFMA2 R0, -RZ, RZ, 0, 5.9604644775390625e-08 ;  /* 0x00000001ff007431 */ /* 0x000fe400000001ff */
[----:B------:R-:W-:Y:S01]  /*5f40*/  IMAD.MOV.U32 R92, RZ, RZ, 0x1 ;  /* 0x00000001ff5c7424 */ /* 0x000fe200078e00ff */
[----:B------:R-:W-:Y:S06]  /*5f50*/  UISETP.NE.AND.EX UP0, UPT, UR39, URZ, UPT, UP0 ;  /* 0x000000ff2700728c */ /* 0x000fec000bf05300 */
[----:B------:R-:W-:Y:S05]  /*5f60*/  PLOP3.LUT P3, PT, PT, PT, UP0, 0x80, 0x8 ;  /* 0x000000000008781c */ /* 0x000fea0003f6f008 */
[----:B------:R-:W1:Y:S01]  /*5f70*/  @UP0 LDCU.64 UR6, c[0x0][0x888] ;  /* 0x00011100ff0607ac */ /* 0x000e620008000a00 */
[----:B------:R-:W-:Y:S07]  /*5f80*/  @UP0 UIMAD UR4, UR36, UR44, URZ ;  /* 0x0000002c240402a4 */ /* 0x000fee000f8e02ff */
[----:B------:R-:W-:Y:S01]  /*5f90*/  @!P3 PRMT R92, R0, 0x7610, R92 ;  /* 0x00007610005cb816 */ /* 0x000fe2000000005c */
[----:B-1----:R-:W-:Y:S03]  /*5fa0*/  @UP0 UIMAD.WIDE UR6, UR4, 0x4, UR6 ;  /* 0x00000004040608a5 */ /* 0x002fe6000f8e0206 */
[----:B------:R-:W1:Y:S03]  /*5fb0*/  @!UP0 LDCU UR4, c[0x0][0x880] ;  /* 0x00011000ff0487ac */ /* 0x000e660008000800 */
[----:B------:R-:W-:Y:S01]  /*5fc0*/  IMAD.U32 R2, RZ, RZ, UR6 ;  /* 0x00000006ff027e24 */ /* 0x000fe2000f8e00ff */
[----:B------:R-:W-:Y:S05]  /*5fd0*/  MOV R3, UR7 ;  /* 0x0000000700037c02 */ /* 0x000fea0008000f00 */
[----:B-----5:R2:W5:Y:S02]  /*5fe0*/  @P3 LDG.E R49, desc[UR46][R2.64] ;  /* 0x0000002e02313981 */ /* 0x020564000c1e1900 */
[----:B-12---:R-:W-:Y:S02]  /*5ff0*/  @!P3 IMAD.U32 R49, RZ, RZ, UR4 ;  /* 0x00000004ff31be24 */ /* 0x006fe4000f8e00ff */
.L_x_110:
[----:B------:R-:W-:Y:S05]  /*6000*/  @!P4 BRA `(.L_x_111) ;  /* 0x000000000020c947 */ /* 0x000fea0003800000 */
[----:B------:R-:W-:Y:S04]  /*6010*/  ISETP.NE.U32.AND P3, PT, R84, RZ, PT ;  /* 0x000000ff5400720c */ /* 0x000fe80003f65070 */
[----:B------:R-:W-:Y:S11]  /*6020*/  ISETP.NE.AND.EX P3, PT, R85, RZ, PT, P3 ;  /* 0x000000ff5500720c */ /* 0x000ff60003f65330 */
[----:B------:R-:W-:Y:S02]  /*6030*/  @!UPT UIADD3 URZ, UPT, UPT, URZ, URZ, URZ ;  /* 0x000000fffffff290 */ /* 0x000fe4000fffe0ff */
[----:B------:R-:W1:Y:S01]  /*6040*/  @P3 LDC.64 R2, c[0x0][0x8a8] ;  /* 0x00022a00ff023b82 */ /* 0x000e620000000a00 */
[----:B------:R-:W-:Y:S04]  /*6050*/  @P3 IMAD R0, R86, UR36, RZ ;  /* 0x0000002456003c24 */ /* 0x000fe8000f8e02ff */
[----:B-1----:R-:W-:Y:S05]  /*6060*/  @P3 IMAD.WIDE R2, R0, 0x4, R2 ;  /* 0x0000000400023825 */ /* 0x002fea00078e0202 */
[----:B-----5:R1:W5:Y:S02]  /*6070*/  @P3 LDG.E R47, desc[UR46][R2.64] ;  /* 0x0000002e022f3981 */ /* 0x020364000c1e1900 */
[----:B-1----:R-:W2:Y:S02]  /*6080*/  @!P3 LDC R47, c[0x0][0x8a0] ;  /* 0x00022800ff2fbb82 */ /* 0x002ea40000000800 */
.L_x_111:
[----:B-----5:R-:W-:Y:S01]  /*6090*/  FSETP.NEU.AND P3, PT, R49, RZ, PT ;  /* 0x000000ff3100720b */ /* 0x020fe20003f6d000 */
[----:B------:R-:W-:Y:S01]  /*60a0*/  BSSY B1, `(.L_x_112) ;  /* 0x0000039000017945 */ /* 0x000fe20003800000 */
[----:B------:R-:W-:Y:S01]  /*60b0*/  SEL R3, RZ, 0xffffffff, P2 ;  /* 0xffffffffff037807 */ /* 0x000fe20001000000 */
[----:B------:R-:W-:Y:S01]  /*60c0*/  IMAD.MOV.U32 R61, RZ, RZ, 0x1 ;  /* 0x00000001ff3d7424 */ /* 0x000fe200078e00ff */
[----:B------:R-:W-:Y:S01]  /*60d0*/  @P1 LOP3.LUT P2, RZ, R92, 0xff, RZ, 0xc0, !PT ;  /* 0x000000ff5cff1812 */ /* 0x000fe2000784c0ff */
[----:B------:R-:W-:Y:S01]  /*60e0*/  IMAD R48, R45, 0x80, R46 ;  /* 0x000000802d307824 */ /* 0x000fe200078e022e */
[----:B------:R-:W-:Y:S01]  /*60f0*/  @P1 SEL R0, RZ, 0xffffffff, P3 ;  /* 0xffffffffff001807 */ /* 0x000fe20001800000 */
[----:B------:R-:W-:Y:S01]  /*6100*/  IMAD R110, R105, -0x10, R103 ;  /* 0xfffffff0696e7824 */ /* 0x000fe200078e0267 */
[----:B------:R-:W-:Y:S01]  /*6110*/  LOP3.LUT R101, R101, 0x1, RZ, 0x3c, !PT ;  /* 0x0000000165657812 */ /* 0x000fe200078e3cff */
[----:B------:R-:W-:Y:S01]  /*6120*/  IMAD.MOV.U32 R60, RZ, RZ, RZ ;  /* 0x000000ffff3c7224 */ /* 0x000fe200078e00ff */
[----:B------:R-:W-:Y:S02]  /*6130*/  @P0 SEL R0, R3, R0, !P2 ;  /* 0x0000000003000207 */ /* 0x000fe40005000000 */
[----:B------:R-:W-:Y:S02]  /*6140*/  CS2R R82, SRZ ;  /* 0x0000000000527805 */ /* 0x000fe4000001ff00 */
[----:B------:R-:W-:Y:S02]  /*6150*/  LEA R112, R45, UR48, 0x3 ;  /* 0x000000302d707c11 */ /* 0x000fe4000f8e18ff */
[----:B------:R-:W-:Y:S02]  /*6160*/  CS2R R80, SRZ ;  /* 0x0000000000507805 */ /* 0x000fe4000001ff00 */
[----:B------:R-:W-:Y:S02]  /*6170*/  @P1 LOP3.LUT R0, R0, 0x1, RZ, 0xc0, !PT ;  /* 0x0000000100001812 */ /* 0x000fe400078ec0ff */
[----:B------:R-:W-:Y:S02]  /*6180*/  CS2R R74, SRZ ;  /* 0x00000000004a7805 */ /* 0x000fe4000001ff00 */
[----:B------:R-:W-:Y:S02]  /*6190*/  PLOP3.LUT P2, PT, PT, PT, UP1, 0x80, 0x8 ;  /* 0x000000000008781c */ /* 0x000fe40003f4f018 */
[----:B------:R-:W-:Y:S02]  /*61a0*/  CS2R R72, SRZ ;  /* 0x0000000000487805 */ /* 0x000fe4000001ff00 */
[----:B------:R-:W-:Y:S02]  /*61b0*/  ISETP.NE.U32.OR P5, PT, R0, 0x1, !P1 ;  /* 0x000000010000780c */ /* 0x000fe40004fa5470 */
[----:B------:R-:W-:Y:S02]  /*61c0*/  CS2R R66, SRZ ;  /* 0x0000000000427805 */ /* 0x000fe4000001ff00 */
[----:B------:R-:W-:Y:S02]  /*61d0*/  LOP3.LUT P4, R108, R92, 0xff, RZ, 0xc0, !PT ;  /* 0x000000ff5c6c7812 */ /* 0x000fe4000788c0ff */
[----:B------:R-:W-:Y:S02]  /*61e0*/  CS2R R64, SRZ ;  /* 0x0000000000407805 */ /* 0x000fe4000001ff00 */
[----:B------:R-:W-:Y:S02]  /*61f0*/  SEL R2, RZ, 0xffffffff, P3 ;  /* 0xffffffffff027807 */ /* 0x000fe40001800000 */
[----:B------:R-:W-:Y:S02]  /*6200*/  CS2R R58, SRZ ;  /* 0x00000000003a7805 */ /* 0x000fe4000001ff00 */
[----:B------:R-:W-:Y:S02]  /*6210*/  P2R R111, PR, RZ, 0x20 ;  /* 0x00000020ff6f7803 */ /* 0x000fe40000000000 */
[----:B------:R-:W-:Y:S02]  /*6220*/  CS2R R56, SRZ ;  /* 0x0000000000387805 */ /* 0x000fe4000001ff00 */
[----:B------:R-:W-:Y:S02]  /*6230*/  @P2 SEL R2, R3, R2, !P4 ;  /* 0x0000000203022207 */ /* 0x000fe40006000000 */
[----:B------:R-:W-:Y:S02]  /*6240*/  @P5 SHF.L.U32 R0, R101, 0x1f, RZ ;  /* 0x0000001f65005819 */ /* 0x000fe400000006ff */
[----:B------:R-:W-:Y:S02]  /*6250*/  LOP3.LUT R2, R2, 0x1, RZ, 0xc0, !PT ;  /* 0x0000000102027812 */ /* 0x000fe400078ec0ff */
[----:B------:R1:W3:Y:S02]  /*6260*/  @P5 SYNCS.PHASECHK.TRANS64.TRYWAIT P1, [UR48+0x80], R0 ;  /* 0x00008000ff0055a7 */ /* 0x0002e40008021130 */
[----:B------:R-:W-:Y:S04]  /*6270*/  ISETP.NE.U32.AND P2, PT, R2, 0x1, PT ;  /* 0x000000010200780c */ /* 0x000fe80003f45070 */
[----:B------:R-:W-:Y:S02]  /*6280*/  P2R R62, PR, RZ, 0x4 ;  /* 0x00000004ff3e7803 */ /* 0x000fe40000000000 */
[----:B-1----:R-:W-:Y:S04]  /*6290*/  SHF.L.U32 R0, R100, 0x1f, RZ ;  /* 0x0000001f64007819 */ /* 0x002fe800000006ff */
[----:B------:R1:W4:Y:S01]  /*62a0*/  SYNCS.PHASECHK.TRANS64.TRYWAIT P0, [R112+URZ+0xf0], R0 ;  /* 0x0000f000700075a7 */ /* 0x00032200080011ff */
[----:B---3--:R-:W-:Y:S01]  /*62b0*/  @P5 SEL R61, RZ, 0x1, !P1 ;  /* 0x00000001ff3d5807 */ /* 0x008fe20004800000 */
[----:B-1----:R-:W-:Y:S06]  /*62c0*/  @!P5 BRA `(.L_x_113) ;  /* 0x000000000058d947 */ /* 0x002fec0003800000 */
[----:B------:R-:W-:Y:S01]  /*62d0*/  IMAD.MOV.U32 R83, RZ, RZ, RZ ;  /* 0x000000ffff537224 */ /* 0x000fe200078e00ff */
[----:B------:R-:W-:Y:S01]  /*62e0*/  ISETP.NE.AND P1, PT, R61, RZ, PT ;  /* 0x000000ff3d00720c */ /* 0x000fe20003f25270 */
[----:B------:R-:W-:Y:S01]  /*62f0*/  BSSY B0, `(.L_x_114) ;  /* 0x000000c000007945 */ /* 0x000fe20003800000 */
[----:B------:R-:W-:Y:S02]  /*6300*/  CS2R R58, SRZ ;  /* 0x00000000003a7805 */ /* 0x000fe4000001ff00 */
[----:B------:R-:W-:Y:S02]  /*6310*/  CS2R R56, SRZ ;  /* 0x0000000000387805 */ /* 0x000fe4000001ff00 */
[----:B------:R-:W-:Y:S02]  /*6320*/  CS2R R66, SRZ ;  /* 0x0000000000427805 */ /* 0x000fe4000001ff00 */
[----:B------:R-:W-:Y:S02]  /*6330*/  CS2R R64, SRZ ;  /* 0x0000000000407805 */ /* 0x000fe4000001ff00 */
[----:B------:R-:W-:Y:S02]  /*6340*/  CS2R R74, SRZ ;  /* 0x00000000004a7805 */ /* 0x000fe4000001ff00 */
[----:B------:R-:W-:Y:S02]  /*6350*/  CS2R R72, SRZ ;  /* 0x0000000000487805 */ /* 0x000fe4000001ff00 */
[----:B------:R-:W-:Y:S01]  /*6360*/  CS2R R80, SRZ ;  /* 0x0000000000507805 */ /* 0x000fe2000001ff00 */
[----:B------:R-:W-:Y:S06]  /*6370*/  @P1 BRA `(.L_x_115) ;  /* 0x00000000000c1947 */ /* 0x000fec0003800000 */
[----:B------:R-:W-:Y:S04]  /*6380*/  SHF.L.U32 R3, R101, 0x1f, RZ ;  /* 0x0000001f65037819 */ /* 0x000fe800000006ff */
[----:B------:R-:W1:Y:S02]  /*6390*/  SYNCS.PHASECHK.TRANS64.TRYWAIT P1, [UR48+0x80], R3 ;  /* 0x00008003ff0075a7 */ /* 0x000e640008021130 */
[----:B-1----:R-:W-:Y:S05]  /*63a0*/  @!P1 BRA `(.L_x_116) ;  /* 0x0000004000109947 */ /* 0x002fea0003800000 */
.L_x_115:
[----:B------:R-:W-:Y:S05]  /*63b0*/  BSYNC B0 ;  /* 0x0000000000007941 */ /* 0x000fea0003800000 */
.L_x_114:
[----:B------:R-:W-:Y:S01]  /*63c0*/  ISETP.NE.AND P1, PT, R62, RZ, PT ;  /* 0x000000ff3e00720c */ /* 0x000fe20003f25270 */
[----:B------:R-:W-:Y:S11]  /*63d0*/  HFMA2 R60, -RZ, RZ, 0, 5.9604644775390625e-08 ;  /* 0x00000001ff3c7431 */ /* 0x000ff600000001ff */
[----:B------:R-:W-:Y:S01]  /*63e0*/  @!UPT UIADD3 URZ, UPT, UPT, URZ, URZ, URZ ;  /* 0x000000fffffff290 */ /* 0x000fe2000fffe0ff */
[----:B------:R3:W1:Y:S04]  /*63f0*/  @P1 LDS.128 R56, [R104] ;  /* 0x0000000068381984 */ /* 0x0006680000000c00 */
[----:B------:R3:W1:Y:S04]  /*6400*/  @P1 LDS.128 R64, [R103+0x10] ;  /* 0x0000100067401984 */ /* 0x0006680000000c00 */
[----:B------:R3:W1:Y:S04]  /*6410*/  @P1 LDS.128 R72, [R102+0x20] ;  /* 0x0000200066481984 */ /* 0x0006680000000c00 */
[----:B------:R3:W1:Y:S02]  /*6420*/  @P1 LDS.128 R80, [R110+0x30] ;  /* 0x000030006e501984 */ /* 0x0006640000000c00 */
.L_x_113:
[----:B------:R-:W-:Y:S05]  /*6430*/  BSYNC B1 ;  /* 0x0000000000017941 */ /* 0x000fea0003800000 */
.L_x_112:
[----:B-1----:R-:W-:Y:S04]  /*6440*/  SHF.R.U32.HI R2, RZ, 0x15, R48 ;  /* 0x00000015ff027819 */ /* 0x002fe80000011630 */
[----:B------:R-:W-:Y:S01]  /*6450*/  LOP3.LUT P1, RZ, R2, 0x3, R96, 0x48, !PT ;  /* 0x0000000302ff7812 */ /* 0x000fe20007824860 */
[----:B------:R-:W-:Y:S01]  /*6460*/  @!UPT UIADD3 URZ, UPT, UPT, URZ, URZ, URZ ;  /* 0x000000fffffff290 */ /* 0x000fe2000fffe0ff */
[----:B----4-:R-:W-:Y:S11]  /*6470*/  @P0 BRA `(.L_x_117) ;  /* 0x0000000000080947 */ /* 0x010ff60003800000 */
[----:B------:R-:W1:Y:S02]  /*6480*/  SYNCS.PHASECHK.TRANS64.TRYWAIT P0, [R112+URZ+0xf0], R0 ;  /* 0x0000f000700075a7 */ /* 0x000e6400080011ff */
[----:B-1----:R-:W-:Y:S05]  /*6490*/  @!P0 BRA `(.L_x_118) ;  /* 0x0000003c00ec8947 */ /* 0x002fea0003800000 */
.L_x_117:
[----:B------:R-:W-:Y:S05]  /*64a0*/  @!P1 BRA `(.L_x_119) ;  /* 0x0000000000409947 */ /* 0x000fea0003800000 */
[----:B------:R-:W4:Y:S01]  /*64b0*/  LDCU.64 UR8, c[0x4][0x70] ;  /* 0x01000e00ff0877ac */ /* 0x000f220008000a00 */
[----:B------:R-:W-:Y:S01]  /*64c0*/  MOV R3, 0x0 ;  /* 0x0000000000037802 */ /* 0x000fe20000000f00 */
[----:B------:R-:W-:Y:S02]  /*64d0*/  HFMA2 R12, -RZ, RZ, 0, 5.9604644775390625e-08 ;  /* 0x00000001ff0c7431 */ /* 0x000fe400000001ff */
[----:B------:R-:W-:Y:S02]  /*64e0*/  IMAD.MOV.U32 R8, RZ, RZ, 0x192 ;  /* 0x00000192ff087424 */ /* 0x000fe400078e00ff */
[----:B------:R-:W-:Y:S01]  /*64f0*/  IMAD.MOV.U32 R13, RZ, RZ, RZ ;  /* 0x000000ffff0d7224 */ /* 0x000fe200078e00ff */
[----:B------:R-:W5:Y:S01]  /*6500*/  LDCU.64 UR6, c[0x4][0x78] ;  /* 0x01000f00ff0677ac */ /* 0x000f620008000a00 */
[----:B------:R-:W1:Y:S01]  /*6510*/  LDC.64 R2, c[0x4][R3] ;  /* 0x0100000003027b82 */ /* 0x000e620000000a00 */
[----:B------:R-:W2:Y:S01]  /*6520*/  LDCU.64 UR4, c[0x4][0x10] ;  /* 0x01000200ff0477ac */ /* 0x000ea20008000a00 */
[----:B----4-:R-:W-:Y:S01]  /*6530*/  MOV R5, UR9 ;  /* 0x0000000900057c02 */ /* 0x010fe20008000f00 */
[----:B------:R-:W-:Y:S01]  /*6540*/  IMAD.U32 R4, RZ, RZ, UR8 ;  /* 0x00000008ff047e24 */ /* 0x000fe2000f8e00ff */
[----:B-----5:R-:W-:Y:S01]  /*6550*/  MOV R7, UR7 ;  /* 0x0000000700077c02 */ /* 0x020fe20008000f00 */
[----:B------:R-:W-:Y:S01]  /*6560*/  IMAD.U32 R6, RZ, RZ, UR6 ;  /* 0x00000006ff067e24 */ /* 0x000fe2000f8e00ff */
[----:B--2---:R-:W-:Y:S01]  /*6570*/  MOV R11, UR5 ;  /* 0x00000005000b7c02 */ /* 0x004fe20008000f00 */
[----:B------:R-:W-:Y:S02]  /*6580*/  IMAD.U32 R10, RZ, RZ, UR4 ;  /* 0x00000004ff0a7e24 */ /* 0x000fe4000f8e00ff */
[----:B------:R-:W-:Y:S07]  /*6590*/  LEPC R20, `(.L_x_119) ;  /* 0x000000001014794e */ /* 0x000fee0000000000 */
[----:B-1-3--:R-:W-:Y:S05]  /*65a0*/  CALL.ABS.NOINC R2 ;  /* 0x0000000002007343 */ /* 0x00afea0003c00000 */
.L_x_119:
[----:B------:R-:W-:Y:S05]  /*65b0*/  WARPSYNC.ALL ;  /* 0x0000000000007948 */ /* 0x000fea0003800000 */
[----:B------:R-:W-:Y:S01]  /*65c0*/  R2UR UR4, R48 ;  /* 0x00000000300472ca */ /* 0x000fe200000e0000 */
[--C-:B------:R-:W-:Y:S01]  /*65d0*/  HADD2.F32 R50, -RZ, R56.reuse.H0_H0 ;  /* 0x20000038ff327230 */ /* 0x100fe20000004100 */
[----:B------:R-:W-:Y:S01]  /*65e0*/  ISETP.NE.AND P0, PT, R106, RZ, PT ;  /* 0x000000ff6a00720c */ /* 0x000fe20003f05270 */
[----:B------:R-:W-:Y:S01]  /*65f0*/  HADD2.F32 R51, -RZ, R56.H1_H1 ;  /* 0x30000038ff337230 */ /* 0x000fe20000004100 */
[----:B------:R-:W-:Y:S01]  /*6600*/  BSSY.RECONVERGENT B0, `(.L_x_120) ;  /* 0x0000086000007945 */ /* 0x000fe20003800200 */
[--C-:B------:R-:W-:Y:S08]  /*6610*/  HADD2.F32 R52, -RZ, R57.reuse.H0_H0 ;  /* 0x20000039ff347230 */ /* 0x100ff00000004100 */
[----:B------:R-:W1:Y:S02]  /*6620*/  LDTM.x32 R4, tmem[UR4] ;  /* 0x00000004000479ee */ /* 0x000e6400082c0000 */
[C---:B-12---:R-:W-:Y:S01]  /*6630*/  FMUL R0, R47.reuse, R4 ;  /* 0x000000042f007220 */ /* 0x046fe20000400000 */
[C---:B------:R-:W-:Y:S01]  /*6640*/  FMUL R2, R47.reuse, R5 ;  /* 0x000000052f027220 */ /* 0x040fe20000400000 */
[C---:B------:R-:W-:Y:S01]  /*6650*/  FMUL R4, R47.reuse, R8 ;  /* 0x000000082f047220 */ /* 0x040fe20000400000 */
[----:B------:R-:W-:Y:S01]  /*6660*/  FMUL R3, R47, R6 ;  /* 0x000000062f037220 */ /* 0x000fe20000400000 */
[C---:B------:R-:W-:Y:S01]  /*6670*/  FFMA R0, R49.reuse, R50, R0 ;  /* 0x0000003231007223 */ /* 0x040fe20000000000 */
[----:B------:R-:W-:Y:S01]  /*6680*/  FFMA R2, R49, R51, R2 ;  /* 0x0000003331027223 */ /* 0x000fe20000000002 */
[C---:B------:R-:W-:Y:S01]  /*6690*/  FMUL R5, R47.reuse, R9 ;  /* 0x000000092f057220 */ /* 0x040fe20000400000 */
        /* <DEDUP_REMOVED lines=16> */
[----:B------:R-:W-:Y:S02]  /*67a0*/  HADD2.F32 R32, -RZ, R57.H1_H1 ;  /* 0x30000039ff207230 */ /* 0x000fe40000004100 */
[C---:B------:R-:W-:Y:S01]  /*67b0*/  FMUL R26, R47.reuse, R30 ;  /* 0x0000001e2f1a7220 */ /* 0x040fe20000400000 */
[----:B------:R-:W-:Y:S01]  /*67c0*/  FMUL R29, R47, R33 ;  /* 0x000000212f1d7220 */ /* 0x000fe20000400000 */
[--C-:B------:R-:W-:Y:S02]  /*67d0*/  HADD2.F32 R33, -RZ, R58.reuse.H0_H0 ;  /* 0x2000003aff217230 */ /* 0x100fe40000004100 */
[----:B------:R-:W-:Y:S01]  /*67e0*/  FFMA R3, R49, R52, R3 ;  /* 0x0000003431037223 */ /* 0x000fe20000000003 */
[C---:B------:R-:W-:Y:S01]  /*67f0*/  FMUL R7, R47.reuse, R7 ;  /* 0x000000072f077220 */ /* 0x040fe20000400000 */
[----:B------:R-:W-:Y:S01]  /*6800*/  FMUL R30, R47, R34 ;  /* 0x000000222f1e7220 */ /* 0x000fe20000400000 */
[----:B------:R-:W-:Y:S01]  /*6810*/  HADD2.F32 R34, -RZ, R58.H1_H1 ;  /* 0x3000003aff227230 */ /* 0x000fe20000004100 */
[----:B------:R-:W-:Y:S01]  /*6820*/  F2FP.F16.F32.PACK_AB R52, R2, R0 ;  /* 0x000000000234723e */ /* 0x000fe200000000ff */
[--C-:B------:R-:W-:Y:S02]  /*6830*/  HADD2.F32 R0, -RZ, R59.reuse.H0_H0 ;  /* 0x2000003bff007230 */ /* 0x100fe40000004100 */
[C---:B------:R-:W-:Y:S01]  /*6840*/  FFMA R7, R49.reuse, R32, R7 ;  /* 0x0000002031077223 */ /* 0x040fe20000000007 */
[----:B------:R-:W-:Y:S02]  /*6850*/  HADD2.F32 R2, -RZ, R59.H1_H1 ;  /* 0x3000003bff027230 */ /* 0x000fe40000004100 */
[C---:B------:R-:W-:Y:S01]  /*6860*/  FFMA R4, R49.reuse, R33, R4 ;  /* 0x0000002131047223 */ /* 0x040fe20000000004 */
[C---:B------:R-:W-:Y:S01]  /*6870*/  FFMA R5, R49.reuse, R34, R5 ;  /* 0x0000002231057223 */ /* 0x040fe20000000005 */
[----:B------:R-:W-:Y:S01]  /*6880*/  FFMA R6, R49, R0, R6 ;  /* 0x0000000031067223 */ /* 0x000fe20000000006 */
[--C-:B------:R-:W-:Y:S02]  /*6890*/  HADD2.F32 R0, -RZ, R64.reuse.H0_H0 ;  /* 0x20000040ff007230 */ /* 0x100fe40000004100 */
[----:B------:R-:W-:Y:S01]  /*68a0*/  FMUL R11, R47, R11 ;  /* 0x0000000b2f0b7220 */ /* 0x000fe20000400000 */
[----:B------:R-:W-:Y:S01]  /*68b0*/  F2FP.F16.F32.PACK_AB R53, R7, R3 ;  /* 0x000000030735723e */ /* 0x000fe200000000ff */
[--C-:B------:R-:W-:Y:S02]  /*68c0*/  HADD2.F32 R3, -RZ, R65.reuse.H0_H0 ;  /* 0x20000041ff037230 */ /* 0x100fe40000004100 */
[----:B------:R-:W-:Y:S01]  /*68d0*/  FMUL R15, R47, R15 ;  /* 0x0000000f2f0f7220 */ /* 0x000fe20000400000 */
[C---:B------:R-:W-:Y:S01]  /*68e0*/  FFMA R11, R49.reuse, R2, R11 ;  /* 0x00000002310b7223 */ /* 0x040fe2000000000b */
[----:B------:R-:W-:Y:S02]  /*68f0*/  HADD2.F32 R2, -RZ, R64.H1_H1 ;  /* 0x30000040ff027230 */ /* 0x000fe40000004100 */
[----:B------:R-:W-:Y:S01]  /*6900*/  FFMA R8, R49, R0, R8 ;  /* 0x0000000031087223 */ /* 0x000fe20000000008 */
[----:B------:R-:W-:Y:S02]  /*6910*/  HADD2.F32 R0, -RZ, R65.H1_H1 ;  /* 0x30000041ff007230 */ /* 0x000fe40000004100 */
[C---:B------:R-:W-:Y:S01]  /*6920*/  FMUL R19, R47.reuse, R19 ;  /* 0x000000132f137220 */ /* 0x040fe20000400000 */
[----:B------:R-:W-:Y:S01]  /*6930*/  FMUL R23, R47, R23 ;  /* 0x000000172f177220 */ /* 0x000fe20000400000 */
[C---:B------:R-:W-:Y:S01]  /*6940*/  FFMA R9, R49.reuse, R2, R9 ;  /* 0x0000000231097223 */ /* 0x040fe20000000009 */
[C---:B------:R-:W-:Y:S01]  /*6950*/  FFMA R10, R49.reuse, R3, R10 ;  /* 0x00000003310a7223 */ /* 0x040fe2000000000a */
[----:B------:R-:W-:Y:S01]  /*6960*/  FFMA R15, R49, R0, R15 ;  /* 0x00000000310f7223 */ /* 0x000fe2000000000f */
[--C-:B------:R-:W-:Y:S02]  /*6970*/  HADD2.F32 R2, -RZ, R66.reuse.H0_H0 ;  /* 0x20000042ff027230 */ /* 0x100fe40000004100 */
[----:B------:R-:W-:Y:S01]  /*6980*/  FMUL R27, R47, R27 ;  /* 0x0000001b2f1b7220 */ /* 0x000fe20000400000 */
[----:B------:R-:W-:Y:S01]  /*6990*/  HADD2.F32 R0, -RZ, R66.H1_H1 ;  /* 0x30000042ff007230 */ /* 0x000fe20000004100 */
[----:B------:R-:W-:Y:S01]  /*69a0*/  F2FP.F16.F32.PACK_AB R54, R5, R4 ;  /* 0x000000040536723e */ /* 0x000fe200000000ff */
[--C-:B------:R-:W-:Y:S02]  /*69b0*/  HADD2.F32 R3, -RZ, R67.reuse.H0_H0 ;  /* 0x20000043ff037230 */ /* 0x100fe40000004100 */
[C---:B------:R-:W-:Y:S01]  /*69c0*/  FFMA R12, R49.reuse, R2, R12 ;  /* 0x00000002310c7223 */ /* 0x040fe2000000000c */
[--C-:B------:R-:W-:Y:S02]  /*69d0*/  HADD2.F32 R2, -RZ, R72.reuse.H0_H0 ;  /* 0x20000048ff027230 */ /* 0x100fe40000004100 */
[C---:B------:R-:W-:Y:S01]  /*69e0*/  FFMA R13, R49.reuse, R0, R13 ;  /* 0x00000000310d7223 */ /* 0x040fe2000000000d */
[----:B------:R-:W-:Y:S02]  /*69f0*/  HADD2.F32 R0, -RZ, R67.H1_H1 ;  /* 0x30000043ff007230 */ /* 0x000fe40000004100 */
[----:B------:R-:W-:Y:S01]  /*6a00*/  FFMA R14, R49, R3, R14 ;  /* 0x00000003310e7223 */ /* 0x000fe2000000000e */
[----:B------:R-:W-:Y:S01]  /*6a10*/  HADD2.F32 R3, -RZ, R72.H1_H1 ;  /* 0x30000048ff037230 */ /* 0x000fe20000004100 */
[----:B------:R-:W-:Y:S01]  /*6a20*/  F2FP.F16.F32.PACK_AB R55, R11, R6 ;  /* 0x000000060b37723e */ /* 0x000fe200000000ff */
[----:B------:R-:W-:Y:S01]  /*6a30*/  FMUL R31, R47, R31 ;  /* 0x0000001f2f1f7220 */ /* 0x000fe20000400000 */
[C---:B------:R-:W-:Y:S01]  /*6a40*/  FFMA R19, R49.reuse, R0, R19 ;  /* 0x0000000031137223 */ /* 0x040fe20000000013 */
[--C-:B------:R-:W-:Y:S02]  /*6a50*/  HADD2.F32 R0, -RZ, R73.reuse.H0_H0 ;  /* 0x20000049ff007230 */ /* 0x100fe40000004100 */
[C---:B------:R-:W-:Y:S01]  /*6a60*/  FFMA R16, R49.reuse, R2, R16 ;  /* 0x0000000231107223 */ /* 0x040fe20000000010 */
[----:B------:R1:W-:Y:S01]  /*6a70*/  STS.128 [R104], R52 ;  /* 0x0000003468007388 */ /* 0x0003e20000000c00 */
[C---:B------:R-:W-:Y:S01]  /*6a80*/  FFMA R17, R49.reuse, R3, R17 ;  /* 0x0000000331117223 */ /* 0x040fe20000000011 */
[----:B------:R-:W-:Y:S02]  /*6a90*/  HADD2.F32 R2, -RZ, R73.H1_H1 ;  /* 0x30000049ff027230 */ /* 0x000fe40000004100 */
[----:B------:R-:W-:Y:S01]  /*6aa0*/  FFMA R18, R49, R0, R18 ;  /* 0x0000000031127223 */ /* 0x000fe20000000012 */
[--C-:B------:R-:W-:Y:S01]  /*6ab0*/  HADD2.F32 R0, -RZ, R74.reuse.H0_H0 ;  /* 0x2000004aff007230 */ /* 0x100fe20000004100 */
[----:B------:R-:W-:Y:S01]  /*6ac0*/  F2FP.F16.F32.PACK_AB R8, R9, R8 ;  /* 0x000000080908723e */ /* 0x000fe200000000ff */
[--C-:B------:R-:W-:Y:S02]  /*6ad0*/  HADD2.F32 R3, -RZ, R75.reuse.H0_H0 ;  /* 0x2000004bff037230 */ /* 0x100fe40000004100 */
[C---:B------:R-:W-:Y:S01]  /*6ae0*/  FFMA R23, R49.reuse, R2, R23 ;  /* 0x0000000231177223 */ /* 0x040fe20000000017 */
[----:B------:R-:W-:Y:S02]  /*6af0*/  HADD2.F32 R2, -RZ, R74.H1_H1 ;  /* 0x3000004aff027230 */ /* 0x000fe40000004100 */
[----:B------:R-:W-:Y:S01]  /*6b00*/  FFMA R20, R49, R0, R20 ;  /* 0x0000000031147223 */ /* 0x000fe20000000014 */
[----:B------:R-:W-:Y:S01]  /*6b10*/  HADD2.F32 R0, -RZ, R75.H1_H1 ;  /* 0x3000004bff007230 */ /* 0x000fe20000004100 */
[----:B------:R-:W-:Y:S01]  /*6b20*/  F2FP.F16.F32.PACK_AB R9, R15, R10 ;  /* 0x0000000a0f09723e */ /* 0x000fe200000000ff */
[----:B------:R-:W-:Y:S02]  /*6b30*/  HADD2.F32 R4, -RZ, R83.H0_H0 ;  /* 0x20000053ff047230 */ /* 0x000fe40000004100 */
[C---:B------:R-:W-:Y:S01]  /*6b40*/  FFMA R21, R49.reuse, R2, R21 ;  /* 0x0000000231157223 */ /* 0x040fe20000000015 */
[C---:B------:R-:W-:Y:S01]  /*6b50*/  FFMA R22, R49.reuse, R3, R22 ;  /* 0x0000000331167223 */ /* 0x040fe20000000016 */
[----:B------:R-:W-:Y:S01]  /*6b60*/  FFMA R27, R49, R0, R27 ;  /* 0x00000000311b7223 */ /* 0x000fe2000000001b */
[--C-:B------:R-:W-:Y:S01]  /*6b70*/  HADD2.F32 R2, -RZ, R80.reuse.H0_H0 ;  /* 0x20000050ff027230 */ /* 0x100fe20000004100 */
[----:B------:R-:W-:Y:S01]  /*6b80*/  F2FP.F16.F32.PACK_AB R10, R13, R12 ;  /* 0x0000000c0d0a723e */ /* 0x000fe200000000ff */
[----:B------:R-:W-:Y:S01]  /*6b90*/  HADD2.F32 R0, -RZ, R80.H1_H1 ;  /* 0x30000050ff007230 */ /* 0x000fe20000004100 */
[----:B------:R-:W-:Y:S01]  /*6ba0*/  F2FP.F16.F32.PACK_AB R11, R19, R14 ;  /* 0x0000000e130b723e */ /* 0x000fe200000000ff */
[--C-:B------:R-:W-:Y:S02]  /*6bb0*/  HADD2.F32 R3, -RZ, R81.reuse.H0_H0 ;  /* 0x20000051ff037230 */ /* 0x100fe40000004100 */
[C---:B------:R-:W-:Y:S01]  /*6bc0*/  FFMA R24, R49.reuse, R2, R24 ;  /* 0x0000000231187223 */ /* 0x040fe20000000018 */
[--C-:B------:R-:W-:Y:S02]  /*6bd0*/  HADD2.F32 R2, -RZ, R82.reuse.H0_H0 ;  /* 0x20000052ff027230 */ /* 0x100fe40000004100 */
[C---:B------:R-:W-:Y:S01]  /*6be0*/  FFMA R25, R49.reuse, R0, R25 ;  /* 0x0000000031197223 */ /* 0x040fe20000000019 */
[----:B------:R1:W-:Y:S01]  /*6bf0*/  STS.128 [R103+0x10], R8 ;  /* 0x0000100867007388 */ /* 0x0003e20000000c00 */
[----:B------:R-:W-:Y:S02]  /*6c00*/  HADD2.F32 R0, -RZ, R81.H1_H1 ;  /* 0x30000051ff007230 */ /* 0x000fe40000004100 */
[----:B------:R-:W-:Y:S01]  /*6c10*/  FFMA R26, R49, R3, R26 ;  /* 0x00000003311a7223 */ /* 0x000fe2000000001a */
[----:B------:R-:W-:Y:S01]  /*6c20*/  HADD2.F32 R3, -RZ, R82.H1_H1 ;  /* 0x30000052ff037230 */ /* 0x000fe20000004100 */
[----:B------:R-:W-:Y:S01]  /*6c30*/  F2FP.F16.F32.PACK_AB R16, R17, R16 ;  /* 0x000000101110723e */ /* 0x000fe200000000ff */
[----:B------:R-:W-:Y:S01]  /*6c40*/  HADD2.F32 R5, -RZ, R83.H1_H1 ;  /* 0x30000053ff057230 */ /* 0x000fe20000004100 */
[----:B------:R-:W-:Y:S01]  /*6c50*/  F2FP.F16.F32.PACK_AB R17, R23, R18 ;  /* 0x000000121711723e */ /* 0x000fe200000000ff */
[----:B------:R-:W-:Y:S01]  /*6c60*/  FFMA R31, R49, R0, R31 ;  /* 0x00000000311f7223 */ /* 0x000fe2000000001f */
[----:B------:R-:W-:Y:S01]  /*6c70*/  FMUL R35, R47, R35 ;  /* 0x000000232f237220 */ /* 0x000fe20000400000 */
[----:B------:R-:W-:Y:S01]  /*6c80*/  F2FP.F16.F32.PACK_AB R18, R21, R20 ;  /* 0x000000141512723e */ /* 0x000fe200000000ff */
[----:B------:R-:W-:Y:S01]  /*6c90*/  FFMA R28, R49, R2, R28 ;  /* 0x00000002311c7223 */ /* 0x000fe2000000001c */
[----:B------:R-:W-:Y:S01]  /*6ca0*/  F2FP.F16.F32.PACK_AB R19, R27, R22 ;  /* 0x000000161b13723e */ /* 0x000fe200000000ff */
[C---:B------:R-:W-:Y:S01]  /*6cb0*/  FFMA R29, R49.reuse, R3, R29 ;  /* 0x00000003311d7223 */ /* 0x040fe2000000001d */
[C---:B------:R-:W-:Y:S01]  /*6cc0*/  FFMA R30, R49.reuse, R4, R30 ;  /* 0x00000004311e7223 */ /* 0x040fe2000000001e */
[----:B------:R-:W-:Y:S01]  /*6cd0*/  FFMA R35, R49, R5, R35 ;  /* 0x0000000531237223 */ /* 0x000fe20000000023 */
[----:B------:R-:W-:Y:S01]  /*6ce0*/  F2FP.F16.F32.PACK_AB R24, R25, R24 ;  /* 0x000000181918723e */ /* 0x000fe200000000ff */
[----:B------:R1:W-:Y:S01]  /*6cf0*/  STS.128 [R102+0x20], R16 ;  /* 0x0000201066007388 */ /* 0x0003e20000000c00 */
[----:B------:R-:W-:Y:S02]  /*6d00*/  F2FP.F16.F32.PACK_AB R25, R31, R26 ;  /* 0x0000001a1f19723e */ /* 0x000fe400000000ff */
[----:B------:R-:W-:Y:S02]  /*6d10*/  F2FP.F16.F32.PACK_AB R26, R29, R28 ;  /* 0x0000001c1d1a723e */ /* 0x000fe400000000ff */
[----:B------:R-:W-:Y:S05]  /*6d20*/  F2FP.F16.F32.PACK_AB R27, R35, R30 ;  /* 0x0000001e231b723e */ /* 0x000fea00000000ff */
[----:B------:R1:W-:Y:S01]  /*6d30*/  STS.128 [R110+0x30], R24 ;  /* 0x000030186e007388 */ /* 0x0003e20000000c00 */
[----:B------:R-:W-:Y:S01]  /*6d40*/  @!PT LDS RZ, [RZ] ;  /* 0x00000000fffff984 */ /* 0x000fe20000000800 */
[----:B------:R-:W-:Y:S01]  /*6d50*/  @!PT LDS RZ, [RZ] ;  /* 0x00000000fffff984 */ /* 0x000fe20000000800 */
[----:B------:R-:W-:Y:S01]  /*6d60*/  @!PT LDS RZ, [RZ] ;  /* 0x00000000fffff984 */ /* 0x000fe20000000800 */
[----:B------:R-:W-:Y:S01]  /*6d70*/  @!PT LDS RZ, [RZ] ;  /* 0x00000000fffff984 */ /* 0x000fe20000000800 */
[----:B------:R2:W-:Y:S07]  /*6d80*/  MEMBAR.ALL.CTA ;  /* 0x0000000000007992 */ /* 0x0005ee0000008000 */
[----:B--2---:R-:W2:Y:S02]  /*6d90*/  FENCE.VIEW.ASYNC.S ;  /* 0x00000000000073c6 */ /* 0x004ea40000000000 */
[----:B--2---:R-:W-:Y:S06]  /*6da0*/  BAR.SYNC.DEFER_BLOCKING 0x1, 0x80 ;  /* 0x0042000000007b1d */ /* 0x004fec0000010000 */
[----:B------:R-:W-:Y:S05]  /*6db0*/  @P0 BRA `(.L_x_121) ;  /* 0x0000000000280947 */ /* 0x000fea0003800000 */
[----:B------:R-:W-:Y:S02]  /*6dc0*/  UIADD3 UR4, UPT, UPT, UR48, 0x200, URZ ;  /* 0x0000020030047890 */ /* 0x000fe4000fffe0ff */
[----:B------:R-:W-:Y:S01]  /*6dd0*/  UIADD3 UR6, UP0, UPT, UR52, 0x680, URZ ;  /* 0x0000068034067890 */ /* 0x000fe2000ff1e0ff */
[----:B------:R-:W-:Y:S03]  /*6de0*/  UMOV UR43, UR36 ;  /* 0x00000024002b7c82 */ /* 0x000fe60008000000 */
[----:B------:R-:W-:Y:S01]  /*6df0*/  MOV R97, UR4 ;  /* 0x0000000400617c02 */ /* 0x000fe20008000f00 */
[----:B------:R-:W-:Y:S03]  /*6e00*/  UIADD3.X UR7, UPT, UPT, URZ, UR53, URZ, UP0, !UPT ;  /* 0x00000035ff077290 */ /* 0x000fe600087fe4ff */
[----:B------:R-:W-:Y:S11]  /*6e10*/  R2UR UR40, R97 ;  /* 0x00000000612872ca */ /* 0x000ff600000e0000 */
[----:B------:R-:W-:Y:S02]  /*6e20*/  @!UPT UIADD3 URZ, UPT, UPT, URZ, URZ, URZ ;  /* 0x000000fffffff290 */ /* 0x000fe4000fffe0ff */
[----:B------:R2:W-:Y:S01]  /*6e30*/  UTMASTG.3D [UR40], [UR6] ;  /* 0x00000028060073b5 */ /* 0x0005e20008010000 */
[----:B------:R0:W-:Y:S01]  /*6e40*/  UTMACMDFLUSH ;  /* 0x00000000000079b7 */ /* 0x0001e20000000000 */
[----:B--2---:R-:W-:Y:S04]  /*6e50*/  DEPBAR.LE SB0, 0x1 ;  /* 0x000080400000791a */ /* 0x004fe80000000000 */
.L_x_121:
[----:B------:R-:W-:Y:S05]  /*6e60*/  BSYNC.RECONVERGENT B0 ;  /* 0x0000000000007941 */ /* 0x000fea0003800200 */
.L_x_120:
[----:B------:R-:W-:Y:S01]  /*6e70*/  BAR.SYNC.DEFER_BLOCKING 0x1, 0x80 ;  /* 0x0042000000007b1d */ /* 0x000fe20000010000 */
[----:B------:R-:W-:Y:S01]  /*6e80*/  ISETP.NE.AND P1, PT, R111, RZ, PT ;  /* 0x000000ff6f00720c */ /* 0x000fe20003f25270 */
[----:B------:R-:W-:Y:S01]  /*6e90*/  UISETP.NE.AND UP0, UPT, UR49, URZ, UPT ;  /* 0x000000ff3100728c */ /* 0x000fe2000bf05270 */
[----:B------:R-:W-:Y:S11]  /*6ea0*/  LEA R2, R60, UR48, 0x3 ;  /* 0x000000303c027c11 */ /* 0x000ff6000f8e18ff */
[----:B------:R-:W-:Y:S01]  /*6eb0*/  @P1 SHF.L.U32 R3, R101, 0x1f, RZ ;  /* 0x0000001f65031819 */ /* 0x000fe200000006ff */
[----:B------:R-:W-:Y:S06]  /*6ec0*/  BRA.U !UP0, `(.L_x_122) ;  /* 0x0000000108247547 */ /* 0x000fec000b800000 */
[----:B------:R-:W-:Y:S01]  /*6ed0*/  IMAD.U32 R4, RZ, RZ, UR51 ;  /* 0x00000033ff047e24 */ /* 0x000fe2000f8e00ff */
[----:B------:R-:W-:Y:S01]  /*6ee0*/  MOV R0, UR37 ;  /* 0x0000002500007c02 */ /* 0x000fe20008000f00 */
[----:B------:R-:W-:Y:S03]  /*6ef0*/  UIADD3 UR51, UPT, UPT, UR51, 0x1, URZ ;  /* 0x0000000133337890 */ /* 0x000fe6000fffe0ff */
[----:B------:R-:W-:Y:S01]  /*6f00*/  @P1 LEA R4, R4, UR48, 0x3 ;  /* 0x0000003004041c11 */ /* 0x000fe2000f8e18ff */
[----:B------:R-:W-:Y:S04]  /*6f10*/  UISETP.NE.AND UP0, UPT, UR51, 0x4, UPT ;  /* 0x000000043300788c */ /* 0x000fe8000bf05270 */
[----:B------:R-:W-:Y:S01]  /*6f20*/  @P1 VIADD R4, R4, 0xa0 ;  /* 0x000000a004041836 */ /* 0x000fe20000000000 */
[----:B------:R-:W-:Y:S04]  /*6f30*/  USEL UR51, UR51, URZ, UP0 ;  /* 0x000000ff33337287 */ /* 0x000fe80008000000 */
[----:B------:R-:W-:Y:S04]  /*6f40*/  @P1 PRMT R0, R0, 0x654, R4 ;  /* 0x0000065400001816 */ /* 0x000fe80000000004 */
[----:B------:R2:W-:Y:S04]  /*6f50*/  @P1 SYNCS.ARRIVE.TRANS64.RED.A1T0 RZ, [R0+URZ], RZ ;  /* 0x000000ff00ff19a7 */ /* 0x0005e800081004ff */
.L_x_122:
[----:B------:R-:W4:Y:S01]  /*6f60*/  @P1 SYNCS.PHASECHK.TRANS64.TRYWAIT P0, [R2+URZ+0x80], R3 ;  /* 0x00008003020015a7 */ /* 0x000f2200080011ff */
[----:B------:R-:W-:Y:S01]  /*6f70*/  BSSY B1, `(.L_x_123) ;  /* 0x0000016000017945 */ /* 0x000fe20003800000 */
[----:B----4-:R-:W-:Y:S03]  /*6f80*/  @P1 SEL R61, RZ, 0x1, !P0 ;  /* 0x00000001ff3d1807 */ /* 0x010fe60004000000 */
[----:B------:R-:W-:Y:S05]  /*6f90*/  @!P1 BRA `(.L_x_124) ;  /* 0x00000000004c9947 */ /* 0x000fea0003800000 */
[----:B------:R-:W-:Y:S01]  /*6fa0*/  ISETP.NE.AND P0, PT, R61, RZ, PT ;  /* 0x000000ff3d00720c */ /* 0x000fe20003f05270 */
[----:B------:R-:W-:Y:S01]  /*6fb0*/  BSSY B0, `(.L_x_125) ;  /* 0x000000b000007945 */ /* 0x000fe20003800000 */
[----:B------:R-:W-:Y:S11]  /*6fc0*/  ISETP.NE.AND P1, PT, R62, RZ, PT ;  /* 0x000000ff3e00720c */ /* 0x000ff60003f25270 */
[----:B------:R-:W-:Y:S02]  /*6fd0*/  @!UPT UIADD3 URZ, UPT, UPT, URZ, URZ, URZ ;  /* 0x000000fffffff290 */ /* 0x000fe4000fffe0ff */
[C---:B------:R-:W-:Y:S01]  /*6fe0*/  @P1 IMAD R6, R60.reuse, 0x2000, R104 ;  /* 0x000020003c061824 */ /* 0x040fe200078e0268 */
[C---:B------:R-:W-:Y:S01]  /*6ff0*/  @P1 LEA R4, R60.reuse, R102, 0xd ;  /* 0x000000663c041211 */ /* 0x040fe200078e68ff */
[C---:B------:R-:W-:Y:S02]  /*7000*/  @P1 IMAD R5, R60.reuse, 0x2000, R103 ;  /* 0x000020003c051824 */ /* 0x040fe400078e0267 */
[----:B------:R-:W-:Y:S01]  /*7010*/  @P1 IMAD R3, R60, 0x2000, R110 ;  /* 0x000020003c031824 */ /* 0x000fe200078e026e */
[----:B------:R-:W-:Y:S06]  /*7020*/  @P0 BRA `(.L_x_126) ;  /* 0x00000000000c0947 */ /* 0x000fec0003800000 */
[----:B--2---:R-:W-:Y:S04]  /*7030*/  SHF.L.U32 R0, R101, 0x1f, RZ ;  /* 0x0000001f65007819 */ /* 0x004fe800000006ff */
[----:B------:R-:W2:Y:S02]  /*7040*/  SYNCS.PHASECHK.TRANS64.TRYWAIT P0, [R2+URZ+0x80], R0 ;  /* 0x00008000020075a7 */ /* 0x000ea400080011ff */
[----:B--2---:R-:W-:Y:S05]  /*7050*/  @!P0 BRA `(.L_x_127) ;  /* 0x0000003400108947 */ /* 0x004fea0003800000 */
.L_x_126:
[----:B------:R-:W-:Y:S05]  /*7060*/  BSYNC B0 ;  /* 0x0000000000007941 */ /* 0x000fea0003800000 */
.L_x_125:
[----:B------:R-:W-:Y:S02]  /*7070*/  ISETP.NE.AND P0, PT, R62, RZ, PT ;  /* 0x000000ff3e00720c */ /* 0x000fe40003f05270 */
[----:B------:R-:W-:Y:S11]  /*7080*/  IADD3 R60, PT, PT, R60, 0x1, RZ ;  /* 0x000000013c3c7810 */ /* 0x000ff60007ffe0ff */
[----:B------:R4:W1:Y:S04]  /*7090*/  @P0 LDS.128 R56, [R6] ;  /* 0x0000000006380984 */ /* 0x0008680000000c00 */
[----:B------:R4:W1:Y:S04]  /*70a0*/  @P0 LDS.128 R64, [R5+0x10] ;  /* 0x0000100005400984 */ /* 0x0008680000000c00 */
[----:B------:R4:W1:Y:S04]  /*70b0*/  @P0 LDS.128 R72, [R4+0x20] ;  /* 0x0000200004480984 */ /* 0x0008680000000c00 */
[----:B------:R4:W1:Y:S02]  /*70c0*/  @P0 LDS.128 R80, [R3+0x30] ;  /* 0x0000300003500984 */ /* 0x0008640000000c00 */
.L_x_124:
[----:B------:R-:W-:Y:S05]  /*70d0*/  BSYNC B1 ;  /* 0x0000000000017941 */ /* 0x000fea0003800000 */
.L_x_123:
[----:B--2---:R-:W-:Y:S05]  /*70e0*/  VIADD R0, R48, 0x20 ;  /* 0x0000002030007836 */ /* 0x004fea0000000000 */
[----:B------:R-:W-:Y:S04]  /*70f0*/  SHF.R.U32.HI R0, RZ, 0x15, R0 ;  /* 0x00000015ff007819 */ /* 0x000fe80000011600 */
[----:B------:R-:W-:Y:S11]  /*7100*/  LOP3.LUT P0, RZ, R0, 0x3, R96, 0x48, !PT ;  /* 0x0000000300ff7812 */ /* 0x000ff60007804860 */
[----:B------:R-:W-:Y:S02]  /*7110*/  @!UPT UIADD3 URZ, UPT, UPT, URZ, URZ, URZ ;  /* 0x000000fffffff290 */ /* 0x000fe4000fffe0ff */
[----:B------:R-:W-:Y:S05]  /*7120*/  @!P0 BRA `(.L_x_128) ;  /* 0x0000000000408947 */ /* 0x000fea0003800000 */
[----:B------:R-:W2:Y:S01]  /*7130*/  LDCU.64 UR8, c[0x4][0x70] ;  /* 0x01000e00ff0877ac */ /* 0x000ea20008000a00 */
[----:B----4-:R-:W-:Y:S01]  /*7140*/  MOV R3, 0x0 ;  /* 0x0000000000037802 */ /* 0x010fe20000000f00 */
[----:B------:R-:W-:Y:S02]  /*7150*/  HFMA2 R12, -RZ, RZ, 0, 5.9604644775390625e-08 ;  /* 0x00000001ff0c7431 */ /* 0x000fe400000001ff */
[----:B-1----:R-:W-:Y:S02]  /*7160*/  IMAD.MOV.U32 R8, RZ, RZ, 0x192 ;  /* 0x00000192ff087424 */ /* 0x002fe400078e00ff */
[----:B------:R-:W-:Y:S01]  /*7170*/  IMAD.MOV.U32 R13, RZ, RZ, RZ ;  /* 0x000000ffff0d7224 */ /* 0x000fe200078e00ff */
[----:B------:R-:W1:Y:S01]  /*7180*/  LDCU.64 UR6, c[0x4][0x78] ;  /* 0x01000f00ff0677ac */ /* 0x000e620008000a00 */
[----:B------:R-:W4:Y:S01]  /*7190*/  LDC.64 R2, c[0x4][R3] ;  /* 0x0100000003027b82 */ /* 0x000f220000000a00 */
[----:B------:R-:W5:Y:S01]  /*71a0*/  LDCU.64 UR4, c[0x4][0x10] ;  /* 0x01000200ff0477ac */ /* 0x000f620008000a00 */
[----:B--2---:R-:W-:Y:S01]  /*71b0*/  MOV R5, UR9 ;  /* 0x0000000900057c02 */ /* 0x004fe20008000f00 */
[----:B------:R-:W-:Y:S01]  /*71c0*/  IMAD.U32 R4, RZ, RZ, UR8 ;  /* 0x00000008ff047e24 */ /* 0x000fe2000f8e00ff */
[----:B-1----:R-:W-:Y:S01]  /*71d0*/  MOV R7, UR7 ;  /* 0x0000000700077c02 */ /* 0x002fe20008000f00 */
[----:B------:R-:W-:Y:S01]  /*71e0*/  IMAD.U32 R6, RZ, RZ, UR6 ;  /* 0x00000006ff067e24 */ /* 0x000fe2000f8e00ff */
[----:B-----5:R-:W-:Y:S01]  /*71f0*/  MOV R11, UR5 ;  /* 0x00000005000b7c02 */ /* 0x020fe20008000f00 */
[----:B------:R-:W-:Y:S02]  /*7200*/  IMAD.U32 R10, RZ, RZ, UR4 ;  /* 0x00000004ff0a7e24 */ /* 0x000fe4000f8e00ff */
[----:B------:R-:W-:Y:S07]  /*7210*/  LEPC R20, `(.L_x_128) ;  /* 0x000000001014794e */ /* 0x000fee0000000000 */
[----:B---34-:R-:W-:Y:S05]  /*7220*/  CALL.ABS.NOINC R2 ;  /* 0x0000000002007343 */ /* 0x018fea0003c00000 */
.L_x_128:
[----:B------:R-:W-:Y:S05]  /*7230*/  WARPSYNC.ALL ;  /* 0x0000000000007948 */ /* 0x000fea0003800000 */
[----:B------:R-:W-:Y:S01]  /*7240*/  R2UR UR4, R48 ;  /* 0x00000000300472ca */ /* 0x000fe200000e0000 */
[--C-:B-1--4-:R-:W-:Y:S01]  /*7250*/  HADD2.F32 R3, -RZ, R56.reuse.H0_H0 ;  /* 0x20000038ff037230 */ /* 0x112fe20000004100 */
[----:B------:R-:W-:Y:S01]  /*7260*/  ISETP.NE.AND P6, PT, R111, RZ, PT ;  /* 0x000000ff6f00720c */ /* 0x000fe20003fc5270 */
[--C-:B------:R-:W-:Y:S01]  /*7270*/  HADD2.F32 R51, -RZ, R57.reuse.H1_H1 ;  /* 0x30000039ff337230 */ /* 0x100fe20000004100 */
[----:B------:R-:W-:Y:S01]  /*7280*/  MOV R50, UR51 ;  /* 0x0000003300327c02 */ /* 0x000fe20008000f00 */
[----:B------:R-:W-:Y:S01]  /*7290*/  BSSY.RECONVERGENT B0, `(.L_x_129) ;  /* 0x000008c000007945 */ /* 0x000fe20003800200 */
[----:B------:R-:W-:Y:S02]  /*72a0*/  MOV R63, UR37 ;  /* 0x00000025003f7c02 */ /* 0x000fe40008000f00 */
[----:B------:R-:W-:Y:S05]  /*72b0*/  ISETP.NE.AND P0, PT, R106, RZ, PT ;  /* 0x000000ff6a00720c */ /* 0x000fea0003f05270 */
[----:B------:R-:W1:Y:S02]  /*72c0*/  LDTM.x32 R4, tmem[UR4+0x20] ;  /* 0x00002004000479ee */ /* 0x000e6400082c0000 */
[----:B------:R-:W-:Y:S04]  /*72d0*/  @P6 LEA R50, R50, UR48, 0x3 ;  /* 0x0000003032326c11 */ /* 0x000fe8000f8e18ff */
[----:B------:R-:W-:Y:S04]  /*72e0*/  @P6 IADD3 R50, PT, PT, R50, 0xa0, RZ ;  /* 0x000000a032326810 */ /* 0x000fe80007ffe0ff */
[----:B------:R-:W-:Y:S01]  /*72f0*/  @P6 PRMT R63, R63, 0x654, R50 ;  /* 0x000006543f3f6816 */ /* 0x000fe20000000032 */
[----:B------:R-:W-:Y:S02]  /*7300*/  HADD2.F32 R50, -RZ, R57.H0_H0 ;  /* 0x20000039ff327230 */ /* 0x000fe40000004100 */
[C---:B-1----:R-:W-:Y:S01]  /*7310*/  FMUL R0, R47.reuse, R4 ;  /* 0x000000042f007220 */ /* 0x042fe20000400000 */
[----:B------:R-:W-:Y:S02]  /*7320*/  HADD2.F32 R4, -RZ, R56.H1_H1 ;  /* 0x30000038ff047230 */ /* 0x000fe40000004100 */
[C---:B------:R-:W-:Y:S01]  /*7330*/  FMUL R2, R47.reuse, R5 ;  /* 0x000000052f027220 */ /* 0x040fe20000400000 */
[----:B------:R-:W-:Y:S01]  /*7340*/  FMUL R7, R47, R7 ;  /* 0x000000072f077220 */ /* 0x000fe20000400000 */
[----:B------:R-:W-:Y:S01]  /*7350*/  FFMA R0, R49, R3, R0 ;  /* 0x0000000331007223 */ /* 0x000fe20000000000 */
[----:B------:R-:W-:Y:S01]  /*7360*/  FMUL R3, R47, R6 ;  /* 0x000000062f037220 */ /* 0x000fe20000400000 */
[----:B------:R-:W-:Y:S01]  /*7370*/  FFMA R2, R49, R4, R2 ;  /* 0x0000000431027223 */ /* 0x000fe20000000002 */
[C---:B------:R-:W-:Y:S01]  /*7380*/  FMUL R4, R47.reuse, R8 ;  /* 0x000000082f047220 */ /* 0x040fe20000400000 */
[----:B------:R-:W-:Y:S01]  /*7390*/  FMUL R8, R47, R12 ;  /* 0x0000000c2f087220 */ /* 0x000fe20000400000 */
[----:B------:R-:W-:Y:S01]  /*73a0*/  FFMA R3, R49, R50, R3 ;  /* 0x0000003231037223 */ /* 0x000fe20000000003 */
[C---:B------:R-:W-:Y:S01]  /*73b0*/  FMUL R12, R47.reuse, R16 ;  /* 0x000000102f0c7220 */ /* 0x040fe20000400000 */
[C---:B------:R-:W-:Y:S01]  /*73c0*/  FMUL R16, R47.reuse, R20 ;  /* 0x000000142f107220 */ /* 0x040fe20000400000 */
[C---:B------:R-:W-:Y:S01]  /*73d0*/  FMUL R20, R47.reuse, R24 ;  /* 0x000000182f147220 */ /* 0x040fe20000400000 */
[C---:B------:R-:W-:Y:S01]  /*73e0*/  FMUL R24, R47.reuse, R28 ;  /* 0x0000001c2f187220 */ /* 0x040fe20000400000 */
[C---:B------:R-:W-:Y:S01]  /*73f0*/  FMUL R28, R47.reuse, R32 ;  /* 0x000000202f1c7220 */ /* 0x040fe20000400000 */
[--C-:B------:R-:W-:Y:S01]  /*7400*/  HADD2.F32 R32, -RZ, R58.reuse.H0_H0 ;  /* 0x2000003aff207230 */ /* 0x100fe20000004100 */
[----:B------:R-:W-:Y:S01]  /*7410*/  F2FP.F16.F32.PACK_AB R52, R2, R0 ;  /* 0x000000000234723e */ /* 0x000fe200000000ff */
[----:B------:R-:W-:Y:S02]  /*7420*/  HADD2.F32 R0, -RZ, R58.H1_H1 ;  /* 0x3000003aff007230 */ /* 0x000fe40000004100 */
[----:B------:R-:W-:Y:S01]  /*7430*/  FMUL R5, R47, R9 ;  /* 0x000000092f057220 */ /* 0x000fe20000400000 */
[--C-:B------:R-:W-:Y:S02]  /*7440*/  HADD2.F32 R2, -RZ, R59.reuse.H0_H0 ;  /* 0x2000003bff027230 */ /* 0x100fe40000004100 */
[C---:B------:R-:W-:Y:S01]  /*7450*/  FFMA R7, R49.reuse, R51, R7 ;  /* 0x0000003331077223 */ /* 0x040fe20000000007 */
[C---:B------:R-:W-:Y:S01]  /*7460*/  FFMA R4, R49.reuse, R32, R4 ;  /* 0x0000002031047223 */ /* 0x040fe20000000004 */
[----:B------:R-:W-:Y:S02]  /*7470*/  HADD2.F32 R32, -RZ, R59.H1_H1 ;  /* 0x3000003bff207230 */ /* 0x000fe40000004100 */
[----:B------:R-:W-:Y:S01]  /*7480*/  FFMA R5, R49, R0, R5 ;  /* 0x0000000031057223 */ /* 0x000fe20000000005 */
[--C-:B------:R-:W-:Y:S01]  /*7490*/  HADD2.F32 R0, -RZ, R64.reuse.H0_H0 ;  /* 0x20000040ff007230 */ /* 0x100fe20000004100 */
[----:B------:R-:W-:Y:S01]  /*74a0*/  F2FP.F16.F32.PACK_AB R53, R7, R3 ;  /* 0x000000030735723e */ /* 0x000fe200000000ff */
[----:B------:R-:W-:Y:S01]  /*74b0*/  FMUL R6, R47, R10 ;  /* 0x0000000a2f067220 */ /* 0x000fe20000400000 */
[--C-:B------:R-:W-:Y:S01]  /*74c0*/  HADD2.F32 R3, -RZ, R65.reuse.H0_H0 ;  /* 0x20000041ff037230 */ /* 0x100fe20000004100 */
[----:B------:R-:W-:Y:S01]  /*74d0*/  F2FP.F16.F32.PACK_AB R54, R5, R4 ;  /* 0x000000040536723e */ /* 0x000fe200000000ff */
[----:B------:R-:W-:Y:S01]  /*74e0*/  FMUL R11, R47, R11 ;  /* 0x0000000b2f0b7220 */ /* 0x000fe20000400000 */
[----:B------:R-:W-:Y:S01]  /*74f0*/  FFMA R6, R49, R2, R6 ;  /* 0x0000000231067223 */ /* 0x000fe20000000006 */
[----:B------:R-:W-:Y:S02]  /*7500*/  HADD2.F32 R2, -RZ, R64.H1_H1 ;  /* 0x30000040ff027230 */ /* 0x000fe40000004100 */
[----:B------:R-:W-:Y:S01]  /*7510*/  FMUL R9, R47, R13 ;  /* 0x0000000d2f097220 */ /* 0x000fe20000400000 */
[C---:B------:R-:W-:Y:S01]  /*7520*/  FFMA R11, R49.reuse, R32, R11 ;  /* 0x00000020310b7223 */ /* 0x040fe2000000000b */
[----:B------:R-:W-:Y:S01]  /*7530*/  FFMA R8, R49, R0, R8 ;  /* 0x0000000031087223 */ /* 0x000fe20000000008 */
[C---:B------:R-:W-:Y:S01]  /*7540*/  FMUL R10, R47.reuse, R14 ;  /* 0x0000000e2f0a7220 */ /* 0x040fe20000400000 */
[----:B------:R-:W-:Y:S02]  /*7550*/  HADD2.F32 R0, -RZ, R65.H1_H1 ;  /* 0x30000041ff007230 */ /* 0x000fe40000004100 */
[----:B------:R-:W-:Y:S01]  /*7560*/  FMUL R15, R47, R15 ;  /* 0x0000000f2f0f7220 */ /* 0x000fe20000400000 */
[C---:B------:R-:W-:Y:S01]  /*7570*/  FFMA R9, R49.reuse, R2, R9 ;  /* 0x0000000231097223 */ /* 0x040fe20000000009 */
[C---:B------:R-:W-:Y:S01]  /*7580*/  FFMA R10, R49.reuse, R3, R10 ;  /* 0x00000003310a7223 */ /* 0x040fe2000000000a */
[--C-:B------:R-:W-:Y:S02]  /*7590*/  HADD2.F32 R2, -RZ, R66.reuse.H0_H0 ;  /* 0x20000042ff027230 */ /* 0x100fe40000004100 */
[----:B------:R-:W-:Y:S01]  /*75a0*/  FFMA R15, R49, R0, R15 ;  /* 0x00000000310f7223 */ /* 0x000fe2000000000f */
[----:B------:R-:W-:Y:S02]  /*75b0*/  HADD2.F32 R3, -RZ, R66.H1_H1 ;  /* 0x30000042ff037230 */ /* 0x000fe40000004100 */
[C---:B------:R-:W-:Y:S01]  /*75c0*/  FMUL R13, R47.reuse, R17 ;  /* 0x000000112f0d7220 */ /* 0x040fe20000400000 */
[--C-:B------:R-:W-:Y:S02]  /*75d0*/  HADD2.F32 R0, -RZ, R67.reuse.H0_H0 ;  /* 0x20000043ff007230 */ /* 0x100fe40000004100 */
[----:B------:R-:W-:Y:S01]  /*75e0*/  FMUL R14, R47, R18 ;  /* 0x000000122f0e7220 */ /* 0x000fe20000400000 */
[C---:B------:R-:W-:Y:S01]  /*75f0*/  FFMA R12, R49.reuse, R2, R12 ;  /* 0x00000002310c7223 */ /* 0x040fe2000000000c */
[C---:B------:R-:W-:Y:S01]  /*7600*/  FFMA R13, R49.reuse, R3, R13 ;  /* 0x00000003310d7223 */ /* 0x040fe2000000000d */
[----:B------:R-:W-:Y:S02]  /*7610*/  HADD2.F32 R2, -RZ, R67.H1_H1 ;  /* 0x30000043ff027230 */ /* 0x000fe40000004100 */
[----:B------:R-:W-:Y:S01]  /*7620*/  FFMA R14, R49, R0, R14 ;  /* 0x00000000310e7223 */ /* 0x000fe2000000000e */
[C---:B------:R-:W-:Y:S01]  /*7630*/  FMUL R19, R47.reuse, R19 ;  /* 0x000000132f137220 */ /* 0x040fe20000400000 */
[--C-:B------:R-:W-:Y:S02]  /*7640*/  HADD2.F32 R0, -RZ, R72.reuse.H0_H0 ;  /* 0x20000048ff007230 */ /* 0x100fe40000004100 */
[----:B------:R-:W-:Y:S01]  /*7650*/  FMUL R17, R47, R21 ;  /* 0x000000152f117220 */ /* 0x000fe20000400000 */
[--C-:B------:R-:W-:Y:S02]  /*7660*/  HADD2.F32 R3, -RZ, R73.reuse.H0_H0 ;  /* 0x20000049ff037230 */ /* 0x100fe40000004100 */
[C---:B------:R-:W-:Y:S01]  /*7670*/  FFMA R19, R49.reuse, R2, R19 ;  /* 0x0000000231137223 */ /* 0x040fe20000000013 */
[----:B------:R-:W-:Y:S02]  /*7680*/  HADD2.F32 R2, -RZ, R72.H1_H1 ;  /* 0x30000048ff027230 */ /* 0x000fe40000004100 */
        /* <DEDUP_REMOVED lines=9> */
[----:B------:R-:W-:Y:S01]  /*7720*/  FMUL R21, R47, R25 ;  /* 0x000000192f157220 */ /* 0x000fe20000400000 */
[----:B------:R-:W-:Y:S01]  /*7730*/  F2FP.F16.F32.PACK_AB R55, R11, R6 ;  /* 0x000000060b37723e */ /* 0x000fe200000000ff */
[--C-:B------:R-:W-:Y:S02]  /*7740*/  HADD2.F32 R3, -RZ, R75.reuse.H0_H0 ;  /* 0x2000004bff037230 */ /* 0x100fe40000004100 */
[----:B------:R-:W-:Y:S01]  /*7750*/  FMUL R22, R47, R26 ;  /* 0x0000001a2f167220 */ /* 0x000fe20000400000 */
[C---:B------:R-:W-:Y:S01]  /*7760*/  FFMA R20, R49.reuse, R2, R20 ;  /* 0x0000000231147223 */ /* 0x040fe20000000014 */
[C---:B------:R-:W-:Y:S01]  /*7770*/  FFMA R21, R49.reuse, R0, R21 ;  /* 0x0000000031157223 */ /* 0x040fe20000000015 */
[----:B------:R1:W-:Y:S01]  /*7780*/  STS.128 [R104+0x2000], R52 ;  /* 0x0020003468007388 */ /* 0x0003e20000000c00 */
[----:B------:R-:W-:Y:S02]  /*7790*/  HADD2.F32 R0, -RZ, R75.H1_H1 ;  /* 0x3000004bff007230 */ /* 0x000fe40000004100 */
[----:B------:R-:W-:Y:S01]  /*77a0*/  FFMA R22, R49, R3, R22 ;  /* 0x0000000331167223 */ /* 0x000fe20000000016 */
[----:B------:R-:W-:Y:S01]  /*77b0*/  FMUL R27, R47, R27 ;  /* 0x0000001b2f1b7220 */ /* 0x000fe20000400000 */
[--C-:B------:R-:W-:Y:S01]  /*77c0*/  HADD2.F32 R2, -RZ, R80.reuse.H0_H0 ;  /* 0x20000050ff027230 */ /* 0x100fe20000004100 */
[----:B------:R-:W-:Y:S01]  /*77d0*/  F2FP.F16.F32.PACK_AB R8, R9, R8 ;  /* 0x000000080908723e */ /* 0x000fe200000000ff */
[----:B------:R-:W-:Y:S01]  /*77e0*/  HADD2.F32 R3, -RZ, R80.H1_H1 ;  /* 0x30000050ff037230 */ /* 0x000fe20000004100 */
[----:B------:R-:W-:Y:S01]  /*77f0*/  F2FP.F16.F32.PACK_AB R9, R15, R10 ;  /* 0x0000000a0f09723e */ /* 0x000fe200000000ff */
[----:B------:R-:W-:Y:S01]  /*7800*/  FMUL R25, R47, R29 ;  /* 0x0000001d2f197220 */ /* 0x000fe20000400000 */
[--C-:B------:R-:W-:Y:S01]  /*7810*/  HADD2.F32 R4, -RZ, R81.reuse.H0_H0 ;  /* 0x20000051ff047230 */ /* 0x100fe20000004100 */
[----:B------:R-:W-:Y:S01]  /*7820*/  F2FP.F16.F32.PACK_AB R10, R13, R12 ;  /* 0x0000000c0d0a723e */ /* 0x000fe200000000ff */
[----:B------:R-:W-:Y:S01]  /*7830*/  FMUL R26, R47, R30 ;  /* 0x0000001e2f1a7220 */ /* 0x000fe20000400000 */
[----:B------:R-:W-:Y:S01]  /*7840*/  F2FP.F16.F32.PACK_AB R11, R19, R14 ;  /* 0x0000000e130b723e */ /* 0x000fe200000000ff */
[C---:B------:R-:W-:Y:S01]  /*7850*/  FFMA R27, R49.reuse, R0, R27 ;  /* 0x00000000311b7223 */ /* 0x040fe2000000001b */
[C---:B------:R-:W-:Y:S01]  /*7860*/  FFMA R24, R49.reuse, R2, R24 ;  /* 0x0000000231187223 */ /* 0x040fe20000000018 */
[----:B------:R-:W-:Y:S02]  /*7870*/  HADD2.F32 R0, -RZ, R81.H1_H1 ;  /* 0x30000051ff007230 */ /* 0x000fe40000004100 */
[----:B------:R-:W-:Y:S01]  /*7880*/  FFMA R25, R49, R3, R25 ;  /* 0x0000000331197223 */ /* 0x000fe20000000019 */
[----:B------:R1:W-:Y:S01]  /*7890*/  STS.128 [R103+0x2010], R8 ;  /* 0x0020100867007388 */ /* 0x0003e20000000c00 */
[----:B------:R-:W-:Y:S01]  /*78a0*/  FMUL R31, R47, R31 ;  /* 0x0000001f2f1f7220 */ /* 0x000fe20000400000 */
[--C-:B------:R-:W-:Y:S02]  /*78b0*/  HADD2.F32 R2, -RZ, R82.reuse.H0_H0 ;  /* 0x20000052ff027230 */ /* 0x100fe40000004100 */
[----:B------:R-:W-:Y:S01]  /*78c0*/  FFMA R26, R49, R4, R26 ;  /* 0x00000004311a7223 */ /* 0x000fe2000000001a */
[----:B------:R-:W-:Y:S02]  /*78d0*/  HADD2.F32 R3, -RZ, R82.H1_H1 ;  /* 0x30000052ff037230 */ /* 0x000fe40000004100 */
[----:B------:R-:W-:Y:S01]  /*78e0*/  FMUL R29, R47, R33 ;  /* 0x000000212f1d7220 */ /* 0x000fe20000400000 */
[--C-:B------:R-:W-:Y:S01]  /*78f0*/  HADD2.F32 R4, -RZ, R83.reuse.H0_H0 ;  /* 0x20000053ff047230 */ /* 0x100fe20000004100 */
[----:B------:R-:W-:Y:S01]  /*7900*/  F2FP.F16.F32.PACK_AB R16, R17, R16 ;  /* 0x000000101110723e */ /* 0x000fe200000000ff */
[----:B------:R-:W-:Y:S01]  /*7910*/  FMUL R30, R47, R34 ;  /* 0x000000222f1e7220 */ /* 0x000fe20000400000 */
        /* <DEDUP_REMOVED lines=14> */
[----:B------:R-:W-:Y:S02]  /*7a00*/  F2FP.F16.F32.PACK_AB R27, R35, R30 ;  /* 0x0000001e231b723e */ /* 0x000fe400000000ff */
[----:B------:R-:W-:Y:S02]  /*7a10*/  LEA R0, R60, UR48, 0x3 ;  /* 0x000000303c007c11 */ /* 0x000fe4000f8e18ff */
[----:B------:R-:W-:Y:S01]  /*7a20*/  @P6 SHF.L.U32 R2, R101, 0x1f, RZ ;  /* 0x0000001f65026819 */ /* 0x000fe200000006ff */
        /* <DEDUP_REMOVED lines=9> */
[----:B------:R-:W-:Y:S02]  /*7ac0*/  UIADD3 UR8, UP0, UPT, UR52, 0x680, URZ ;  /* 0x0000068034087890 */ /* 0x000fe4000ff1e0ff */
[----:B------:R-:W-:Y:S02]  /*7ad0*/  UIADD3 UR5, UPT, UPT, UR41, 0x20, URZ ;  /* 0x0000002029057890 */ /* 0x000fe4000fffe0ff */
[----:B------:R-:W-:Y:S02]  /*7ae0*/  UIADD3 UR4, UPT, UPT, UR48, 0x2200, URZ ;  /* 0x0000220030047890 */ /* 0x000fe4000fffe0ff */
[----:B------:R-:W-:Y:S01]  /*7af0*/  UIADD3.X UR9, UPT, UPT, URZ, UR53, URZ, UP0, !UPT ;  /* 0x00000035ff097290 */ /* 0x000fe200087fe4ff */
[----:B------:R-:W-:Y:S01]  /*7b00*/  UMOV UR6, UR42 ;  /* 0x0000002a00067c82 */ /* 0x000fe20008000000 */
[----:B------:R-:W-:Y:S07]  /*7b10*/  UMOV UR7, UR36 ;  /* 0x0000002400077c82 */ /* 0x000fee0008000000 */
[----:B------:R2:W-:Y:S01]  /*7b20*/  UTMASTG.3D [UR4], [UR8] ;  /* 0x00000004080073b5 */ /* 0x0005e20008010000 */
[----:B------:R0:W-:Y:S01]  /*7b30*/  UTMACMDFLUSH ;  /* 0x00000000000079b7 */ /* 0x0001e20000000000 */
[----:B--2---:R-:W-:Y:S04]  /*7b40*/  DEPBAR.LE SB0, 0x1 ;  /* 0x000080400000791a */ /* 0x004fe80000000000 */
.L_x_130:
[----:B------:R-:W-:Y:S05]  /*7b50*/  BSYNC.RECONVERGENT B0 ;  /* 0x0000000000007941 */ /* 0x000fea0003800200 */
.L_x_129:
[----:B------:R-:W-:Y:S01]  /*7b60*/  BAR.SYNC.DEFER_BLOCKING 0x1, 0x80 ;  /* 0x0042000000007b1d */ /* 0x000fe20000010000 */
[----:B------:R-:W-:Y:S04]  /*7b70*/  UIADD3 UR40, UPT, UPT, UR51, 0x1, URZ ;  /* 0x0000000133287890 */ /* 0x000fe8000fffe0ff */
[----:B------:R-:W-:Y:S04]  /*7b80*/  UISETP.NE.AND UP0, UPT, UR40, 0x4, UPT ;  /* 0x000000042800788c */ /* 0x000fe8000bf05270 */
[----:B------:R-:W-:Y:S01]  /*7b90*/  USEL UR40, UR40, URZ, UP0 ;  /* 0x000000ff28287287 */ /* 0x000fe20008000000 */
[----:B------:R2:W-:Y:S01]  /*7ba0*/  @P6 SYNCS.ARRIVE.TRANS64.RED.A1T0 RZ, [R63+URZ], RZ ;  /* 0x000000ff3fff69a7 */ /* 0x0005e200081004ff */
[----:B------:R-:W-:Y:S01]  /*7bb0*/  BSSY B1, `(.L_x_131) ;  /* 0x0000017000017945 */ /* 0x000fe20003800000 */
[----:B------:R-:W4:Y:S02]  /*7bc0*/  @P6 SYNCS.PHASECHK.TRANS64.TRYWAIT P0, [R0+URZ+0x80], R2 ;  /* 0x00008002000065a7 */ /* 0x000f2400080011ff */
[----:B----4-:R-:W-:Y:S01]  /*7bd0*/  @P6 SEL R61, RZ, 0x1, !P0 ;  /* 0x00000001ff3d6807 */ /* 0x010fe20004000000 */
[----:B--2---:R-:W-:Y:S06]  /*7be0*/  @!P6 BRA `(.L_x_132) ;  /* 0x00000000004ce947 */ /* 0x004fec0003800000 */
        /* <DEDUP_REMOVED lines=9> */
[----:B------:R-:W-:Y:S04]  /*7c80*/  SHF.L.U32 R6, R101, 0x1f, RZ ;  /* 0x0000001f65067819 */ /* 0x000fe800000006ff */
[----:B------:R-:W2:Y:S02]  /*7c90*/  SYNCS.PHASECHK.TRANS64.TRYWAIT P0, [R0+URZ+0x80], R6 ;  /* 0x00008006000075a7 */ /* 0x000ea400080011ff */
[----:B--2---:R-:W-:Y:S05]  /*7ca0*/  @!P0 BRA `(.L_x_135) ;  /* 0x0000002800108947 */ /* 0x004fea0003800000 */
.L_x_134:
[----:B------:R-:W-:Y:S05]  /*7cb0*/  BSYNC B0 ;  /* 0x0000000000007941 */ /* 0x000fea0003800000 */
.L_x_133:
[----:B------:R-:W-:Y:S02]  /*7cc0*/  ISETP.NE.AND P0, PT, R62, RZ, PT ;  /* 0x000000ff3e00720c */ /* 0x000fe40003f05270 */
[----:B------:R-:W-:Y:S11]  /*7cd0*/  IADD3 R60, PT, PT, R60, 0x1, RZ ;  /* 0x000000013c3c7810 */ /* 0x000ff60007ffe0ff */
[----:B------:R4:W1:Y:S04]  /*7ce0*/  @P0 LDS.128 R56, [R5] ;  /* 0x0000000005380984 */ /* 0x0008680000000c00 */
[----:B------:R4:W1:Y:S04]  /*7cf0*/  @P0 LDS.128 R64, [R4+0x10] ;  /* 0x0000100004400984 */ /* 0x0008680000000c00 */
[----:B------:R4:W1:Y:S04]  /*7d00*/  @P0 LDS.128 R72, [R3+0x20] ;  /* 0x0000200003480984 */ /* 0x0008680000000c00 */
[----:B------:R4:W1:Y:S02]  /*7d10*/  @P0 LDS.128 R80, [R2+0x30] ;  /* 0x0000300002500984 */ /* 0x0008640000000c00 */
.L_x_132:
[----:B------:R-:W-:Y:S05]  /*7d20*/  BSYNC B1 ;  /* 0x0000000000017941 */ /* 0x000fea0003800000 */
.L_x_131:
        /* <DEDUP_REMOVED lines=21> */
.L_x_136:
        /* <DEDUP_REMOVED lines=146> */
.L_x_138:
[----:B------:R-:W-:Y:S05]  /*87a0*/  BSYNC.RECONVERGENT B0 ;  /* 0x0000000000007941 */ /* 0x000fea0003800200 */
.L_x_137:
        /* <DEDUP_REMOVED lines=21> */
.L_x_142:
[----:B------:R-:W-:Y:S05]  /*8900*/  BSYNC B0 ;  /* 0x0000000000007941 */ /* 0x000fea0003800000 */
.L_x_141:
[----:B------:R-:W-:Y:S11]  /*8910*/  ISETP.NE.AND P0, PT, R62, RZ, PT ;  /* 0x000000ff3e00720c */ /* 0x000ff60003f05270 */
[----:B------:R-:W-:Y:S02]  /*8920*/  @!UPT UIADD3 URZ, UPT, UPT, URZ, URZ, URZ ;  /* 0x000000fffffff290 */ /* 0x000fe4000fffe0ff */
[----:B------:R4:W1:Y:S04]  /*8930*/  @P0 LDS.128 R56, [R4] ;  /* 0x0000000004380984 */ /* 0x0008680000000c00 */
[----:B------:R4:W1:Y:S04]  /*8940*/  @P0 LDS.128 R64, [R3+0x10] ;  /* 0x0000100003400984 */ /* 0x0008680000000c00 */
[----:B------:R4:W1:Y:S04]  /*8950*/  @P0 LDS.128 R72, [R2+0x20] ;  /* 0x0000200002480984 */ /* 0x0008680000000c00 */
[----:B------:R4:W1:Y:S02]  /*8960*/  @P0 LDS.128 R80, [R60+0x30] ;  /* 0x000030003c500984 */ /* 0x0008640000000c00 */
.L_x_140:
[----:B------:R-:W-:Y:S05]  /*8970*/  BSYNC B1 ;  /* 0x0000000000017941 */ /* 0x000fea0003800000 */
.L_x_139:
        /* <DEDUP_REMOVED lines=21> */
.L_x_144:
[----:B------:R-:W-:Y:S01]  /*8ad0*/  ISETP.NE.AND P0, PT, R106, RZ, PT ;  /* 0x000000ff6a00720c */ /* 0x000fe20003f05270 */
[----:B------:R-:W-:Y:S05]  /*8ae0*/  WARPSYNC.ALL ;  /* 0x0000000000007948 */ /* 0x000fea0003800000 */
[----:B------:R-:W-:Y:S01]  /*8af0*/  R2UR UR4, R48 ;  /* 0x00000000300472ca */ /* 0x000fe200000e0000 */
[--C-:B-1----:R-:W-:Y:S01]  /*8b00*/  HADD2.F32 R48, -RZ, R56.reuse.H0_H0 ;  /* 0x20000038ff307230 */ /* 0x102fe20000004100 */
[----:B------:R-:W-:Y:S01]  /*8b10*/  IADD3 R112, PT, PT, R112, 0x110, RZ ;  /* 0x0000011070707810 */ /* 0x000fe20007ffe0ff */
[----:B------:R-:W-:Y:S01]  /*8b20*/  HADD2.F32 R50, -RZ, R56.H1_H1 ;  /* 0x30000038ff327230 */ /* 0x000fe20000004100 */
[----:B------:R-:W-:Y:S01]  /*8b30*/  BSSY.RECONVERGENT B0, `(.L_x_145) ;  /* 0x0000088000007945 */ /* 0x000fe20003800200 */
[--C-:B------:R-:W-:Y:S01]  /*8b40*/  HADD2.F32 R51, -RZ, R57.reuse.H0_H0 ;  /* 0x20000039ff337230 */ /* 0x100fe20000004100 */
[----:B------:R-:W-:Y:S01]  /*8b50*/  LOP3.LUT R112, R112, 0xfefffff8, RZ, 0xc0, !PT ;  /* 0xfefffff870707812 */ /* 0x000fe200078ec0ff */
[----:B------:R-:W-:Y:S02]  /*8b60*/  HADD2.F32 R52, -RZ, R57.H1_H1 ;  /* 0x30000039ff347230 */ /* 0x000fe40000004100 */
[--C-:B------:R-:W-:Y:S02]  /*8b70*/  HADD2.F32 R53, -RZ, R58.reuse.H0_H0 ;  /* 0x2000003aff357230 */ /* 0x100fe40000004100 */
[----:B------:R-:W-:Y:S02]  /*8b80*/  HADD2.F32 R54, -RZ, R58.H1_H1 ;  /* 0x3000003aff367230 */ /* 0x000fe40000004100 */
[----:B----4-:R-:W1:Y:S01]  /*8b90*/  LDTM.x32 R4, tmem[UR4+0x60] ;  /* 0x00006004000479ee */ /* 0x010e6200082c0000 */
[----:B------:R-:W-:Y:S01]  /*8ba0*/  NOP ;  /* 0x0000000000007918 */ /* 0x000fe20000000000 */
[----:B-1----:R1:W-:Y:S01]  /*8bb0*/  SYNCS.ARRIVE.TRANS64.RED.A1T0 RZ, [R112+URZ], RZ ;  /* 0x000000ff70ff79a7 */ /* 0x0023e200081004ff */
[--C-:B------:R-:W-:Y:S02]  /*8bc0*/  HADD2.F32 R55, -RZ, R59.reuse.H0_H0 ;  /* 0x2000003bff377230 */ /* 0x100fe40000004100 */
[----:B------:R-:W-:Y:S02]  /*8bd0*/  HADD2.F32 R56, -RZ, R59.H1_H1 ;  /* 0x3000003bff387230 */ /* 0x000fe40000004100 */
        /* <DEDUP_REMOVED lines=9> */
[C---:B------:R-:W-:Y:S01]  /*8c70*/  FMUL R4, R47.reuse, R4 ;  /* 0x000000042f047220 */ /* 0x040fe20000400000 */
[C---:B------:R-:W-:Y:S01]  /*8c80*/  FMUL R5, R47.reuse, R5 ;  /* 0x000000052f057220 */ /* 0x040fe20000400000 */
[C---:B------:R-:W-:Y:S01]  /*8c90*/  FMUL R6, R47.reuse, R6 ;  /* 0x000000062f067220 */ /* 0x040fe20000400000 */
[----:B------:R-:W-:Y:S01]  /*8ca0*/  FMUL R7, R47, R7 ;  /* 0x000000072f077220 */ /* 0x000fe20000400000 */
[C---:B------:R-:W-:Y:S01]  /*8cb0*/  FFMA R4, R49.reuse, R48, R4 ;  /* 0x0000003031047223 */ /* 0x040fe20000000004 */
[C---:B------:R-:W-:Y:S01]  /*8cc0*/  FFMA R5, R49.reuse, R50, R5 ;  /* 0x0000003231057223 */ /* 0x040fe20000000005 */
[C---:B------:R-:W-:Y:S01]  /*8cd0*/  FFMA R6, R49.reuse, R51, R6 ;  /* 0x0000003331067223 */ /* 0x040fe20000000006 */
[----:B------:R-:W-:Y:S01]  /*8ce0*/  FFMA R7, R49, R52, R7 ;  /* 0x0000003431077223 */ /* 0x000fe20000000007 */
[C---:B------:R-:W-:Y:S01]  /*8cf0*/  FMUL R8, R47.reuse, R8 ;  /* 0x000000082f087220 */ /* 0x040fe20000400000 */
[----:B------:R-:W-:Y:S01]  /*8d00*/  FMUL R9, R47, R9 ;  /* 0x000000092f097220 */ /* 0x000fe20000400000 */
[----:B------:R-:W-:Y:S01]  /*8d10*/  F2FP.F16.F32.PACK_AB R4, R5, R4 ;  /* 0x000000040504723e */ /* 0x000fe200000000ff */
[----:B------:R-:W-:Y:S01]  /*8d20*/  FMUL R10, R47, R10 ;  /* 0x0000000a2f0a7220 */ /* 0x000fe20000400000 */
[----:B------:R-:W-:Y:S01]  /*8d30*/  F2FP.F16.F32.PACK_AB R5, R7, R6 ;  /* 0x000000060705723e */ /* 0x000fe200000000ff */
[C---:B------:R-:W-:Y:S01]  /*8d40*/  FFMA R8, R49.reuse, R53, R8 ;  /* 0x0000003531087223 */ /* 0x040fe20000000008 */
[C---:B------:R-:W-:Y:S01]  /*8d50*/  FFMA R9, R49.reuse, R54, R9 ;  /* 0x0000003631097223 */ /* 0x040fe20000000009 */
[----:B------:R-:W-:Y:S01]  /*8d60*/  FFMA R10, R49, R55, R10 ;  /* 0x00000037310a7223 */ /* 0x000fe2000000000a */
[C---:B------:R-:W-:Y:S01]  /*8d70*/  FMUL R11, R47.reuse, R11 ;  /* 0x0000000b2f0b7220 */ /* 0x040fe20000400000 */
[C---:B------:R-:W-:Y:S01]  /*8d80*/  FMUL R0, R47.reuse, R12 ;  /* 0x0000000c2f007220 */ /* 0x040fe20000400000 */
[----:B------:R-:W-:Y:S01]  /*8d90*/  FMUL R2, R47, R13 ;  /* 0x0000000d2f027220 */ /* 0x000fe20000400000 */
[----:B------:R-:W-:Y:S01]  /*8da0*/  F2FP.F16.F32.PACK_AB R6, R9, R8 ;  /* 0x000000080906723e */ /* 0x000fe200000000ff */
[C---:B------:R-:W-:Y:S01]  /*8db0*/  FFMA R11, R49.reuse, R56, R11 ;  /* 0x00000038310b7223 */ /* 0x040fe2000000000b */
[C---:B------:R-:W-:Y:S01]  /*8dc0*/  FFMA R0, R49.reuse, R57, R0 ;  /* 0x0000003931007223 */ /* 0x040fe20000000000 */
[----:B------:R-:W-:Y:S01]  /*8dd0*/  FFMA R2, R49, R58, R2 ;  /* 0x0000003a31027223 */ /* 0x000fe20000000002 */
[C---:B------:R-:W-:Y:S01]  /*8de0*/  FMUL R3, R47.reuse, R14 ;  /* 0x0000000e2f037220 */ /* 0x040fe20000400000 */
[C---:B------:R-:W-:Y:S01]  /*8df0*/  FMUL R15, R47.reuse, R15 ;  /* 0x0000000f2f0f7220 */ /* 0x040fe20000400000 */
[C---:B------:R-:W-:Y:S01]  /*8e00*/  FMUL R12, R47.reuse, R16 ;  /* 0x000000102f0c7220 */ /* 0x040fe20000400000 */
[----:B------:R-:W-:Y:S01]  /*8e10*/  FMUL R13, R47, R17 ;  /* 0x000000112f0d7220 */ /* 0x000fe20000400000 */
[----:B------:R-:W-:Y:S01]  /*8e20*/  FFMA R3, R49, R59, R3 ;  /* 0x0000003b31037223 */ /* 0x000fe20000000003 */
[----:B------:R-:W-:Y:S01]  /*8e30*/  FMUL R14, R47, R18 ;  /* 0x000000122f0e7220 */ /* 0x000fe20000400000 */
[----:B------:R-:W-:Y:S01]  /*8e40*/  FFMA R15, R49, R60, R15 ;  /* 0x0000003c310f7223 */ /* 0x000fe2000000000f */
[----:B------:R-:W-:Y:S01]  /*8e50*/  FMUL R19, R47, R19 ;  /* 0x000000132f137220 */ /* 0x000fe20000400000 */
[----:B------:R-:W-:Y:S01]  /*8e60*/  F2FP.F16.F32.PACK_AB R7, R11, R10 ;  /* 0x0000000a0b07723e */ /* 0x000fe200000000ff */
[----:B------:R-:W-:Y:S01]  /*8e70*/  FFMA R12, R49, R61, R12 ;  /* 0x0000003d310c7223 */ /* 0x000fe2000000000c */
[----:B------:R-:W-:Y:S02]  /*8e80*/  HADD2.F32 R66, -RZ, R72.H1_H1 ;  /* 0x30000048ff427230 */ /* 0x000fe40000004100 */
[----:B------:R-:W-:Y:S01]  /*8e90*/  FMUL R16, R47, R20 ;  /* 0x000000142f107220 */ /* 0x000fe20000400000 */
[----:B------:R-:W-:Y:S01]  /*8ea0*/  FFMA R13, R49, R62, R13 ;  /* 0x0000003e310d7223 */ /* 0x000fe2000000000d */
[----:B------:R1:W-:Y:S01]  /*8eb0*/  STS.128 [R104+0x6000], R4 ;  /* 0x0060000468007388 */ /* 0x0003e20000000c00 */
[--C-:B------:R-:W-:Y:S02]  /*8ec0*/  HADD2.F32 R67, -RZ, R73.reuse.H0_H0 ;  /* 0x20000049ff437230 */ /* 0x100fe40000004100 */
[----:B------:R-:W-:Y:S01]  /*8ed0*/  FMUL R17, R47, R21 ;  /* 0x000000152f117220 */ /* 0x000fe20000400000 */
[----:B------:R-:W-:Y:S01]  /*8ee0*/  FFMA R14, R49, R63, R14 ;  /* 0x0000003f310e7223 */ /* 0x000fe2000000000e */
[----:B------:R-:W-:Y:S02]  /*8ef0*/  HADD2.F32 R68, -RZ, R73.H1_H1 ;  /* 0x30000049ff447230 */ /* 0x000fe40000004100 */
[----:B------:R-:W-:Y:S01]  /*8f00*/  FMUL R18, R47, R22 ;  /* 0x000000162f127220 */ /* 0x000fe20000400000 */
[----:B------:R-:W-:Y:S01]  /*8f10*/  FFMA R19, R49, R64, R19 ;  /* 0x0000004031137223 */ /* 0x000fe20000000013 */
        /* <DEDUP_REMOVED lines=14> */
[----:B------:R-:W-:Y:S01]  /*9000*/  F2FP.F16.F32.PACK_AB R8, R2, R0 ;  /* 0x000000000208723e */ /* 0x000fe200000000ff */
[----:B------:R-:W-:Y:S01]  /*9010*/  FFMA R20, R49, R69, R20 ;  /* 0x0000004531147223 */ /* 0x000fe20000000014 */
[----:B------:R-:W-:Y:S01]  /*9020*/  F2FP.F16.F32.PACK_AB R9, R15, R3 ;  /* 0x000000030f09723e */ /* 0x000fe200000000ff */
[----:B------:R-:W-:Y:S01]  /*9030*/  HADD2.F32 R74, -RZ, R80.H1_H1 ;  /* 0x30000050ff4a7230 */ /* 0x000fe20000004100 */
[----:B------:R-:W-:Y:S01]  /*9040*/  F2FP.F16.F32.PACK_AB R10, R13, R12 ;  /* 0x0000000c0d0a723e */ /* 0x000fe200000000ff */
[----:B------:R-:W-:Y:S01]  /*9050*/  FMUL R24, R47, R28 ;  /* 0x0000001c2f187220 */ /* 0x000fe20000400000 */
[----:B------:R-:W-:Y:S01]  /*9060*/  F2FP.F16.F32.PACK_AB R11, R19, R14 ;  /* 0x0000000e130b723e */ /* 0x000fe200000000ff */
[----:B------:R-:W-:Y:S01]  /*9070*/  FFMA R21, R49, R70, R21 ;  /* 0x0000004631157223 */ /* 0x000fe20000000015 */
[--C-:B------:R-:W-:Y:S02]  /*9080*/  HADD2.F32 R75, -RZ, R81.reuse.H0_H0 ;  /* 0x20000051ff4b7230 */ /* 0x100fe40000004100 */
[----:B------:R-:W-:Y:S01]  /*9090*/  FMUL R25, R47, R29 ;  /* 0x0000001d2f197220 */ /* 0x000fe20000400000 */
[----:B------:R-:W-:Y:S01]  /*90a0*/  FFMA R22, R49, R71, R22 ;  /* 0x0000004731167223 */ /* 0x000fe20000000016 */
[----:B------:R1:W-:Y:S01]  /*90b0*/  STS.128 [R103+0x6010], R8 ;  /* 0x0060100867007388 */ /* 0x0003e20000000c00 */
        /* <DEDUP_REMOVED lines=13> */
[----:B------:R-:W-:Y:S02]  /*9190*/  HADD2.F32 R80, -RZ, R83.H1_H1 ;  /* 0x30000053ff507230 */ /* 0x000fe40000004100 */
[----:B------:R-:W-:Y:S01]  /*91a0*/  FMUL R30, R47, R34 ;  /* 0x000000222f1e7220 */ /* 0x000fe20000400000 */
        /* <DEDUP_REMOVED lines=32> */
.L_x_146:
[----:B------:R-:W-:Y:S05]  /*93b0*/  BSYNC.RECONVERGENT B0 ;  /* 0x0000000000007941 */ /* 0x000fea0003800200 */
.L_x_145:
[----:B------:R-:W-:Y:S01]  /*93c0*/  BAR.SYNC.DEFER_BLOCKING 0x1, 0x80 ;  /* 0x0042000000007b1d */ /* 0x000fe20000010000 */
[----:B------:R-:W-:Y:S01]  /*93d0*/  UISETP.NE.AND UP0, UPT, UR49, -0x4, UPT ;  /* 0xfffffffc3100788c */ /* 0x000fe2000bf05270 */
[----:B------:R-:W-:Y:S08]  /*93e0*/  IADD3 R45, PT, PT, R45, 0x1, RZ ;  /* 0x000000012d2d7810 */ /* 0x000ff00007ffe0ff */
[----:B------:R-:W-:Y:S05]  /*93f0*/  BRA.U !UP0, `(.L_x_147) ;  /* 0x0000000108287547 */ /* 0x000fea000b800000 */
[----:B------:R-:W-:Y:S01]  /*9400*/  ISETP.NE.AND P0, PT, R111, RZ, PT ;  /* 0x000000ff6f00720c */ /* 0x000fe20003f05270 */
[----:B------:R-:W-:Y:S01]  /*9410*/  IMAD.U32 R2, RZ, RZ, UR51 ;  /* 0x00000033ff027e24 */ /* 0x000fe2000f8e00ff */
[----:B------:R-:W-:Y:S01]  /*9420*/  UIADD3 UR51, UPT, UPT, UR51, 0x1, URZ ;  /* 0x0000000133337890 */ /* 0x000fe2000fffe0ff */
[----:B------:R-:W-:Y:S03]  /*9430*/  IMAD.U32 R0, RZ, RZ, UR37 ;  /* 0x00000025ff007e24 */ /* 0x000fe6000f8e00ff */
[----:B------:R-:W-:Y:S04]  /*9440*/  UISETP.NE.AND UP0, UPT, UR51, 0x4, UPT ;  /* 0x000000043300788c */ /* 0x000fe8000bf05270 */
[----:B------:R-:W-:Y:S03]  /*9450*/  USEL UR51, UR51, URZ, UP0 ;  /* 0x000000ff33337287 */ /* 0x000fe60008000000 */
[----:B------:R-:W-:Y:S05]  /*9460*/  @P0 LEA R2, R2, UR48, 0x3 ;  /* 0x0000003002020c11 */ /* 0x000fea000f8e18ff */
[----:B------:R-:W-:Y:S05]  /*9470*/  @P0 VIADD R2, R2, 0xa0 ;  /* 0x000000a002020836 */ /* 0x000fea0000000000 */
[----:B------:R-:W-:Y:S04]  /*9480*/  @P0 PRMT R0, R0, 0x654, R2 ;  /* 0x0000065400000816 */ /* 0x000fe80000000002 */
[----:B------:R2:W-:Y:S03]  /*9490*/  @P0 SYNCS.ARRIVE.TRANS64.RED.A1T0 RZ, [R0+URZ], RZ ;  /* 0x000000ff00ff09a7 */ /* 0x0005e600081004ff */
.L_x_147:
[----:B------:R-:W-:Y:S01]  /*94a0*/  ISETP.NE.AND P2, PT, R107, RZ, PT ;  /* 0x000000ff6b00720c */ /* 0x000fe20003f45270 */
[----:B------:R-:W-:Y:S01]  /*94b0*/  UIADD3 UR49, UPT, UPT, UR49, 0x4, URZ ;  /* 0x0000000431317890 */ /* 0x000fe2000fffe0ff */
[----:B------:R-:W-:Y:S01]  /*94c0*/  ISETP.NE.AND P0, PT, R109, 0x2, PT ;  /* 0x000000026d00780c */ /* 0x000fe20003f05270 */
[----:B------:R-:W-:Y:S01]  /*94d0*/  IMAD.IADD R15, R43, 0x1, R90 ;  /* 0x000000012b0f7824 */ /* 0x000fe200078e025a */
[----:B------:R-:W-:Y:S01]  /*94e0*/  ISETP.NE.AND P1, PT, R45, 0x4, PT ;  /* 0x000000042d00780c */ /* 0x000fe20003f25270 */
[----:B------:R-:W-:Y:S01]  /*94f0*/  IMAD.IADD R14, R44, 0x1, R91 ;  /* 0x000000012c0e7824 */ /* 0x000fe200078e025b */
[----:B------:R-:W-:Y:S02]  /*9500*/  SEL R2, RZ, 0x1, P0 ;  /* 0x00000001ff027807 */ /* 0x000fe40000000000 */
[----:B--2---:R-:W-:Y:S02]  /*9510*/  SEL R0, RZ, 0x1, P1 ;  /* 0x00000001ff007807 */ /* 0x004fe40000800000 */
[----:B------:R-:W-:Y:S02]  /*9520*/  LOP3.LUT R99, R99, R2, RZ, 0x3c, !PT ;  /* 0x0000000263637212 */ /* 0x000fe400078e3cff */
[----:B------:R-:W-:Y:S02]  /*9530*/  LOP3.LUT R100, R100, R0, RZ, 0x3c, !PT ;  /* 0x0000000064647212 */ /* 0x000fe400078e3cff */
[----:B------:R-:W-:Y:S02]  /*9540*/  @P2 R2UR UR36, R98 ;  /* 0x00000000622422ca */ /* 0x000fe400000e0000 */
[----:B------:R-:W-:Y:S02]  /*9550*/  SEL R109, R109, RZ, P0 ;  /* 0x000000ff6d6d7207 */ /* 0x000fe40000000000 */
[----:B------:R-:W-:Y:S01]  /*9560*/  SEL R45, R45, RZ, P1 ;  /* 0x000000ff2d2d7207 */ /* 0x000fe20000800000 */
[----:B------:R-:W-:Y:S10]  /*9570*/  @P2 BRA `(.L_x_148) ;  /* 0xffffffc000542947 */ /* 0x000ff4000383ffff */
[----:B------:R-:W-:-:S09]  /*9580*/  UISETP.NE.AND UP0, UPT, UR50, URZ, UPT ;  /* 0x000000ff3200728c */ /* 0x000fd2000bf05270 */
[----:B------:R-:W-:Y:S05]  /*9590*/  BRA.U !UP0, `(.L_x_149) ;  /* 0x0000000108487547 */ /* 0x000fea000b800000 */
[----:B------:R-:W2:Y:S02]  /*95a0*/  LDCU.64 UR4, c[0x0][0x890] ;  /* 0x00011200ff0477ac */ /* 0x000ea40008000a00 */
[----:B--2---:R-:W-:-:S04]  /*95b0*/  UISETP.NE.U32.AND UP0, UPT, UR4, URZ, UPT ;  /* 0x000000ff0400728c */ /* 0x004fc8000bf05070 */
[----:B------:R-:W-:-:S09]  /*95c0*/  UISETP.NE.AND.EX UP0, UPT, UR5, URZ, UPT, UP0 ;  /* 0x000000ff0500728c */ /* 0x000fd2000bf05300 */
[----:B------:R-:W-:Y:S05]  /*95d0*/  BRA.U UP0, `(.L_x_150) ;  /* 0x00000001000c7547 */ /* 0x000fea000b800000 */
[----:B------:R-:W-:-:S13]  /*95e0*/  FSETP.NEU.AND P0, PT, R49, RZ, PT ;  /* 0x000000ff3100720b */ /* 0x000fda0003f0d000 */
[----:B------:R-:W-:Y:S05]  /*95f0*/  @!P0 EXIT ;  /* 0x000000000000894d */ /* 0x000fea0003800000 */
[----:B------:R-:W-:Y:S05]  /*9600*/  BRA `(.L_x_149) ;  /* 0x00000000002c7947 */ /* 0x000fea0003800000 */
.L_x_150:
[----:B------:R-:W-:Y:S01]  /*9610*/  ISETP.NE.AND P0, PT, R108, RZ, PT ;  /* 0x000000ff6c00720c */ /* 0x000fe20003f05270 */
[----:B------:R-:W-:-:S12]  /*9620*/  BSSY.RECONVERGENT B0, `(.L_x_149) ;  /* 0x0000009000007945 */ /* 0x000fd80003800200 */
[----:B------:R-:W-:Y:S05]  /*9630*/  @P0 BRA `(.L_x_151) ;  /* 0x0000000000140947 */ /* 0x000fea0003800000 */
[----:B------:R-:W2:Y:S02]  /*9640*/  LDCU.64 UR4, c[0x0][0x888] ;  /* 0x00011100ff0477ac */ /* 0x000ea40008000a00 */
[----:B--2---:R-:W-:-:S04]  /*9650*/  ISETP.NE.U32.AND P0, PT, RZ, UR4, PT ;  /* 0x00000004ff007c0c */ /* 0x004fc8000bf05070 */
[----:B------:R-:W-:-:S13]  /*9660*/  ISETP.NE.AND.EX P0, PT, RZ, UR5, PT, P0 ;  /* 0x00000005ff007c0c */ /* 0x000fda000bf05300 */
[----:B------:R-:W-:Y:S05]  /*9670*/  @!P0 EXIT ;  /* 0x000000000000894d */ /* 0x000fea0003800000 */
[----:B------:R-:W-:Y:S05]  /*9680*/  BRA `(.L_x_152) ;  /* 0x0000000000087947 */ /* 0x000fea0003800000 */
.L_x_151:
[----:B------:R-:W-:-:S13]  /*9690*/  FSETP.NEU.AND P0, PT, R49, RZ, PT ;  /* 0x000000ff3100720b */ /* 0x000fda0003f0d000 */
[----:B------:R-:W-:Y:S05]  /*96a0*/  @!P0 EXIT ;  /* 0x000000000000894d */ /* 0x000fea0003800000 */
.L_x_152:
[----:B------:R-:W-:Y:S05]  /*96b0*/  BSYNC.RECONVERGENT B0 ;  /* 0x0000000000007941 */ /* 0x000fea0003800200 */
.L_x_149:
[----:B------:R-:W-:Y:S01]  /*96c0*/  ULEA UR4, UR51, UR48, 0x3 ;  /* 0x0000003033047291 */ /* 0x000fe2000f8e18ff */
[----:B------:R-:W-:-:S04]  /*96d0*/  DEPBAR.LE SB0, 0x0 ;  /* 0x000080000000791a */ /* 0x000fc80000000000 */
[----:B------:R-:W-:-:S04]  /*96e0*/  UIADD3 UR4, UPT, UPT, UR4, 0xa0, URZ ;  /* 0x000000a004047890 */ /* 0x000fc8000fffe0ff */
[----:B------:R-:W-:-:S09]  /*96f0*/  UPRMT UR4, UR37, 0x654, UR4 ;  /* 0x0000065425047896 */ /* 0x000fd20008000004 */
[----:B------:R-:W-:Y:S01]  /*9700*/  SYNCS.ARRIVE.TRANS64.RED.A1T0 RZ, [UR4], RZ ;  /* 0x000000ffffff79a7 */ /* 0x000fe20008100404 */
[----:B------:R-:W-:Y:S05]  /*9710*/  EXIT ;  /* 0x000000000000794d */ /* 0x000fea0003800000 */
.L_x_24:
[----:B--2---:R2:W4:Y:S02]  /*9720*/  SYNCS.PHASECHK.TRANS64.TRYWAIT P0, [R2+URZ+0x140], R3 ;  /* 0x00014003020075a7 */ /* 0x00452400080011ff */
[----:B----4-:R-:W-:Y:S05]  /*9730*/  @!P0 NANOSLEEP.SYNCS 0x989680 ;  /* 0x009896800000895d */ /* 0x010fea0003900000 */
[----:B------:R-:W4:Y:S02]  /*9740*/  @!P0 SYNCS.PHASECHK.TRANS64 P0, [R2+URZ+0x140], R3 ;  /* 0x00014003020085a7 */ /* 0x000f2400080010ff */
[----:B----4-:R-:W-:Y:S05]  /*9750*/  @!P0 BRA `(.L_x_24) ;  /* 0xfffffffc00f08947 */ /* 0x010fea000383ffff */
[----:B------:R-:W-:Y:S05]  /*9760*/  BRA `(.L_x_153) ;  /* 0xffffff8000487947 */ /* 0x000fea000383ffff */
.L_x_27:
[----:B------:R-:W-:-:S07]  /*9770*/  MOV R2, UR33 ;  /* 0x0000002100027c02 */ /* 0x000fce0008000f00 */
.L_x_154:
[----:B-1----:R1:W2:Y:S02]  /*9780*/  SYNCS.PHASECHK.TRANS64.TRYWAIT P0, [R2+URZ+0x40], R4 ;  /* 0x00004004020075a7 */ /* 0x0022a400080011ff */
[----:B--2---:R-:W-:Y:S05]  /*9790*/  @!P0 NANOSLEEP.SYNCS 0x989680 ;  /* 0x009896800000895d */ /* 0x004fea0003900000 */
[----:B------:R-:W2:Y:S02]  /*97a0*/  @!P0 SYNCS.PHASECHK.TRANS64 P0, [R2+URZ+0x40], R4 ;  /* 0x00004004020085a7 */ /* 0x000ea400080010ff */
[----:B--2---:R-:W-:Y:S05]  /*97b0*/  @!P0 BRA `(.L_x_154) ;  /* 0xfffffffc00f08947 */ /* 0x004fea000383ffff */
[----:B------:R-:W-:Y:S05]  /*97c0*/  BRA `(.L_x_26) ;  /* 0xffffff8000b07947 */ /* 0x000fea000383ffff */
.L_x_34:
[----:B-1----:R-:W-:-:S07]  /*97d0*/  MOV R2, UR17 ;  /* 0x0000001100027c02 */ /* 0x002fce0008000f00 */
.L_x_155:
[----:B-1----:R1:W2:Y:S02]  /*97e0*/  SYNCS.PHASECHK.TRANS64.TRYWAIT P0, [R2+URZ+0x40], R4 ;  /* 0x00004004020075a7 */ /* 0x0022a400080011ff */
[----:B--2---:R-:W-:Y:S05]  /*97f0*/  @!P0 NANOSLEEP.SYNCS 0x989680 ;  /* 0x009896800000895d */ /* 0x004fea0003900000 */
[----:B------:R-:W2:Y:S02]  /*9800*/  @!P0 SYNCS.PHASECHK.TRANS64 P0, [R2+URZ+0x40], R4 ;  /* 0x00004004020085a7 */ /* 0x000ea400080010ff */
[----:B--2---:R-:W-:Y:S05]  /*9810*/  @!P0 BRA `(.L_x_155) ;  /* 0xfffffffc00f08947 */ /* 0x004fea000383ffff */
[----:B------:R-:W-:Y:S05]  /*9820*/  BRA `(.L_x_33) ;  /* 0xffffff84006c7947 */ /* 0x000fea000383ffff */
.L_x_39:
[----:B-1----:R1:W2:Y:S02]  /*9830*/  SYNCS.PHASECHK.TRANS64.TRYWAIT P0, [R2+URZ+0xd0], R3 ;  /* 0x0000d003020075a7 */ /* 0x0022a400080011ff */
[----:B--2---:R-:W-:Y:S05]  /*9840*/  @!P0 NANOSLEEP.SYNCS 0x989680 ;  /* 0x009896800000895d */ /* 0x004fea0003900000 */
[----:B------:R-:W2:Y:S02]  /*9850*/  @!P0 SYNCS.PHASECHK.TRANS64 P0, [R2+URZ+0xd0], R3 ;  /* 0x0000d003020085a7 */ /* 0x000ea400080010ff */
[----:B--2---:R-:W-:Y:S05]  /*9860*/  @!P0 BRA `(.L_x_39) ;  /* 0xfffffffc00f08947 */ /* 0x004fea000383ffff */
[----:B------:R-:W-:Y:S05]  /*9870*/  BRA `(.L_x_156) ;  /* 0xffffff8800107947 */ /* 0x000fea000383ffff */
.L_x_43:
[----:B---3--:R-:W-:-:S07]  /*9880*/  MOV R0, UR4 ;  /* 0x0000000400007c02 */ /* 0x008fce0008000f00 */
.L_x_157:
[----:B-1----:R1:W2:Y:S02]  /*9890*/  SYNCS.PHASECHK.TRANS64.TRYWAIT P0, [R0+URZ], R2 ;  /* 0x00000002000075a7 */ /* 0x0022a400080011ff */
[----:B--2---:R-:W-:Y:S05]  /*98a0*/  @!P0 NANOSLEEP.SYNCS 0x989680 ;  /* 0x009896800000895d */ /* 0x004fea0003900000 */
[----:B------:R-:W2:Y:S02]  /*98b0*/  @!P0 SYNCS.PHASECHK.TRANS64 P0, [R0+URZ], R2 ;  /* 0x00000002000085a7 */ /* 0x000ea400080010ff */
[----:B--2---:R-:W-:Y:S05]  /*98c0*/  @!P0 BRA `(.L_x_157) ;  /* 0xfffffffc00f08947 */ /* 0x004fea000383ffff */
[----:B------:R-:W-:Y:S05]  /*98d0*/  BRA `(.L_x_158) ;  /* 0xffffff8c00807947 */ /* 0x000fea000383ffff */
.L_x_44:
[----:B---3--:R-:W-:-:S07]  /*98e0*/  MOV R0, UR4 ;  /* 0x0000000400007c02 */ /* 0x008fce0008000f00 */
.L_x_159:
[----:B-1----:R1:W2:Y:S02]  /*98f0*/  SYNCS.PHASECHK.TRANS64.TRYWAIT P0, [R0+URZ], R3 ;  /* 0x00000003000075a7 */ /* 0x0022a400080011ff */
[----:B--2---:R-:W-:Y:S05]  /*9900*/  @!P0 NANOSLEEP.SYNCS 0x989680 ;  /* 0x009896800000895d */ /* 0x004fea0003900000 */
[----:B------:R-:W2:Y:S02]  /*9910*/  @!P0 SYNCS.PHASECHK.TRANS64 P0, [R0+URZ], R3 ;  /* 0x00000003000085a7 */ /* 0x000ea400080010ff */
[----:B--2---:R-:W-:Y:S05]  /*9920*/  @!P0 BRA `(.L_x_159) ;  /* 0xfffffffc00f08947 */ /* 0x004fea000383ffff */
[----:B------:R-:W-:Y:S05]  /*9930*/  BRA `(.L_x_160) ;  /* 0xffffff8c008c7947 */ /* 0x000fea000383ffff */
.L_x_45:
[----:B---3--:R-:W-:-:S07]  /*9940*/  MOV R0, UR4 ;  /* 0x0000000400007c02 */ /* 0x008fce0008000f00 */
.L_x_161:
[----:B-1----:R1:W2:Y:S02]  /*9950*/  SYNCS.PHASECHK.TRANS64.TRYWAIT P0, [R0+URZ], R3 ;  /* 0x00000003000075a7 */ /* 0x0022a400080011ff */
[----:B--2---:R-:W-:Y:S05]  /*9960*/  @!P0 NANOSLEEP.SYNCS 0x989680 ;  /* 0x009896800000895d */ /* 0x004fea0003900000 */
[----:B------:R-:W2:Y:S02]  /*9970*/  @!P0 SYNCS.PHASECHK.TRANS64 P0, [R0+URZ], R3 ;  /* 0x00000003000085a7 */ /* 0x000ea400080010ff */
[----:B--2---:R-:W-:Y:S05]  /*9980*/  @!P0 BRA `(.L_x_161) ;  /* 0xfffffffc00f08947 */ /* 0x004fea000383ffff */
[----:B------:R-:W-:Y:S05]  /*9990*/  BRA `(.L_x_162) ;  /* 0xffffff8c00987947 */ /* 0x000fea000383ffff */
.L_x_46:
[----:B---3--:R-:W-:-:S07]  /*99a0*/  MOV R0, UR4 ;  /* 0x0000000400007c02 */ /* 0x008fce0008000f00 */
.L_x_163:
[----:B-1----:R1:W2:Y:S02]  /*99b0*/  SYNCS.PHASECHK.TRANS64.TRYWAIT P0, [R0+URZ], R3 ;  /* 0x00000003000075a7 */ /* 0x0022a400080011ff */
[----:B--2---:R-:W-:Y:S05]  /*99c0*/  @!P0 NANOSLEEP.SYNCS 0x989680 ;  /* 0x009896800000895d */ /* 0x004fea0003900000 */
[----:B------:R-:W2:Y:S02]  /*99d0*/  @!P0 SYNCS.PHASECHK.TRANS64 P0, [R0+URZ], R3 ;  /* 0x00000003000085a7 */ /* 0x000ea400080010ff */
[----:B--2---:R-:W-:Y:S05]  /*99e0*/  @!P0 BRA `(.L_x_163) ;  /* 0xfffffffc00f08947 */ /* 0x004fea000383ffff */
[----:B------:R-:W-:Y:S05]  /*99f0*/  BRA `(.L_x_164) ;  /* 0xffffff8c00a47947 */ /* 0x000fea000383ffff */
.L_x_47:
[----:B---3--:R-:W-:-:S07]  /*9a00*/  MOV R0, UR4 ;  /* 0x0000000400007c02 */ /* 0x008fce0008000f00 */
.L_x_165:
[----:B-1----:R1:W2:Y:S02]  /*9a10*/  SYNCS.PHASECHK.TRANS64.TRYWAIT P0, [R0+URZ], R3 ;  /* 0x00000003000075a7 */ /* 0x0022a400080011ff */
[----:B--2---:R-:W-:Y:S05]  /*9a20*/  @!P0 NANOSLEEP.SYNCS 0x989680 ;  /* 0x009896800000895d */ /* 0x004fea0003900000 */
[----:B------:R-:W2:Y:S02]  /*9a30*/  @!P0 SYNCS.PHASECHK.TRANS64 P0, [R0+URZ], R3 ;  /* 0x00000003000085a7 */ /* 0x000ea400080010ff */
[----:B--2---:R-:W-:Y:S05]  /*9a40*/  @!P0 BRA `(.L_x_165) ;  /* 0xfffffffc00f08947 */ /* 0x004fea000383ffff */
[----:B------:R-:W-:Y:S05]  /*9a50*/  BRA `(.L_x_166) ;  /* 0xffffff8c00b07947 */ /* 0x000fea000383ffff */
.L_x_48:
[----:B---3--:R-:W-:-:S07]  /*9a60*/  MOV R0, UR4 ;  /* 0x0000000400007c02 */ /* 0x008fce0008000f00 */
.L_x_167:
[----:B-1----:R1:W2:Y:S02]  /*9a70*/  SYNCS.PHASECHK.TRANS64.TRYWAIT P0, [R0+URZ], R3 ;  /* 0x00000003000075a7 */ /* 0x0022a400080011ff */
[----:B--2---:R-:W-:Y:S05]  /*9a80*/  @!P0 NANOSLEEP.SYNCS 0x989680 ;  /* 0x009896800000895d */ /* 0x004fea0003900000 */
[----:B------:R-:W2:Y:S02]  /*9a90*/  @!P0 SYNCS.PHASECHK.TRANS64 P0, [R0+URZ], R3 ;  /* 0x00000003000085a7 */ /* 0x000ea400080010ff */
[----:B--2---:R-:W-:Y:S05]  /*9aa0*/  @!P0 BRA `(.L_x_167) ;  /* 0xfffffffc00f08947 */ /* 0x004fea000383ffff */
[----:B------:R-:W-:Y:S05]  /*9ab0*/  BRA `(.L_x_168) ;  /* 0xffffff8c00bc7947 */ /* 0x000fea000383ffff */
.L_x_49:
[----:B---3--:R-:W-:-:S07]  /*9ac0*/  MOV R0, UR4 ;  /* 0x0000000400007c02 */ /* 0x008fce0008000f00 */
.L_x_169:
[----:B-1----:R1:W2:Y:S02]  /*9ad0*/  SYNCS.PHASECHK.TRANS64.TRYWAIT P0, [R0+URZ], R3 ;  /* 0x00000003000075a7 */ /* 0x0022a400080011ff */
[----:B--2---:R-:W-:Y:S05]  /*9ae0*/  @!P0 NANOSLEEP.SYNCS 0x989680 ;  /* 0x009896800000895d */ /* 0x004fea0003900000 */
[----:B------:R-:W2:Y:S02]  /*9af0*/  @!P0 SYNCS.PHASECHK.TRANS64 P0, [R0+URZ], R3 ;  /* 0x00000003000085a7 */ /* 0x000ea400080010ff */
[----:B--2---:R-:W-:Y:S05]  /*9b00*/  @!P0 BRA `(.L_x_169) ;  /* 0xfffffffc00f08947 */ /* 0x004fea000383ffff */
[----:B------:R-:W-:Y:S05]  /*9b10*/  BRA `(.L_x_170) ;  /* 0xffffff8c00c87947 */ /* 0x000fea000383ffff */
.L_x_52:
[----:B-1----:R1:W2:Y:S02]  /*9b20*/  SYNCS.PHASECHK.TRANS64.TRYWAIT P0, [R0+URZ+0x130], R4 ;  /* 0x00013004000075a7 */ /* 0x0022a400080011ff */
[----:B--2---:R-:W-:Y:S05]  /*9b30*/  @!P0 NANOSLEEP.SYNCS 0x989680 ;  /* 0x009896800000895d */ /* 0x004fea0003900000 */
[----:B------:R-:W2:Y:S02]  /*9b40*/  @!P0 SYNCS.PHASECHK.TRANS64 P0, [R0+URZ+0x130], R4 ;  /* 0x00013004000085a7 */ /* 0x000ea400080010ff */
[----:B--2---:R-:W-:Y:S05]  /*9b50*/  @!P0 BRA `(.L_x_52) ;  /* 0xfffffffc00f08947 */ /* 0x004fea000383ffff */
[----:B------:R-:W-:Y:S05]  /*9b60*/  BRA `(.L_x_171) ;  /* 0xffffff9000287947 */ /* 0x000fea000383ffff */
.L_x_53:
[----:B------:R-:W-:-:S07]  /*9b70*/  MOV R0, UR5 ;  /* 0x0000000500007c02 */ /* 0x000fce0008000f00 */
.L_x_172:
[----:B-1----:R1:W2:Y:S02]  /*9b80*/  SYNCS.PHASECHK.TRANS64.TRYWAIT P0, [R0+URZ+0xe0], R5 ;  /* 0x0000e005000075a7 */ /* 0x0022a400080011ff */
[----:B--2---:R-:W-:Y:S05]  /*9b90*/  @!P0 NANOSLEEP.SYNCS 0x989680 ;  /* 0x009896800000895d */ /* 0x004fea0003900000 */
[----:B------:R-:W2:Y:S02]  /*9ba0*/  @!P0 SYNCS.PHASECHK.TRANS64 P0, [R0+URZ+0xe0], R5 ;  /* 0x0000e005000085a7 */ /* 0x000ea400080010ff */
[----:B--2---:R-:W-:Y:S05]  /*9bb0*/  @!P0 BRA `(.L_x_172) ;  /* 0xfffffffc00f08947 */ /* 0x004fea000383ffff */
[----:B------:R-:W-:Y:S05]  /*9bc0*/  BRA `(.L_x_173) ;  /* 0xffffff9000387947 */ /* 0x000fea000383ffff */
.L_x_54:
[----:B-1----:R1:W2:Y:S02]  /*9bd0*/  SYNCS.PHASECHK.TRANS64.TRYWAIT P1, [R0+URZ+0xd0], R4 ;  /* 0x0000d004000075a7 */ /* 0x0022a400080211ff */
[----:B--2---:R-:W-:Y:S05]  /*9be0*/  @!P1 NANOSLEEP.SYNCS 0x989680 ;  /* 0x009896800000995d */ /* 0x004fea0003900000 */
[----:B------:R-:W2:Y:S02]  /*9bf0*/  @!P1 SYNCS.PHASECHK.TRANS64 P1, [R0+URZ+0xd0], R4 ;  /* 0x0000d004000095a7 */ /* 0x000ea400080210ff */
[----:B--2---:R-:W-:Y:S05]  /*9c00*/  @!P1 BRA `(.L_x_54) ;  /* 0xfffffffc00f09947 */ /* 0x004fea000383ffff */
[----:B------:R-:W-:Y:S05]  /*9c10*/  BRA `(.L_x_174) ;  /* 0xffffff9000687947 */ /* 0x000fea000383ffff */
.L_x_57:
[----:B------:R-:W-:-:S07]  /*9c20*/  MOV R0, UR5 ;  /* 0x0000000500007c02 */ /* 0x000fce0008000f00 */
.L_x_175:
[----:B-1----:R1:W2:Y:S02]  /*9c30*/  SYNCS.PHASECHK.TRANS64.TRYWAIT P0, [R0+URZ+0xe0], R2 ;  /* 0x0000e002000075a7 */ /* 0x0022a400080011ff */
[----:B--2---:R-:W-:Y:S05]  /*9c40*/  @!P0 NANOSLEEP.SYNCS 0x989680 ;  /* 0x009896800000895d */ /* 0x004fea0003900000 */
[----:B------:R-:W2:Y:S02]  /*9c50*/  @!P0 SYNCS.PHASECHK.TRANS64 P0, [R0+URZ+0xe0], R2 ;  /* 0x0000e002000085a7 */ /* 0x000ea400080010ff */
[----:B--2---:R-:W-:Y:S05]  /*9c60*/  @!P0 BRA `(.L_x_175) ;  /* 0xfffffffc00f08947 */ /* 0x004fea000383ffff */
[----:B------:R-:W-:Y:S05]  /*9c70*/  BRA `(.L_x_56) ;  /* 0xffffff9000bc7947 */ /* 0x000fea000383ffff */
.L_x_66:
[----:B-1----:R-:W-:-:S04]  /*9c80*/  MOV R4, UR6 ;  /* 0x0000000600047c02 */ /* 0x002fc80008000f00 */
[----:B------:R1:W2:Y:S03]  /*9c90*/  SYNCS.PHASECHK.TRANS64.TRYWAIT P0, [R4+URZ+0x8], R5 ;  /* 0x00000805040075a7 */ /* 0x0002a600080011ff */
[----:B--2---:R-:W-:Y:S05]  /*9ca0*/  @!P0 NANOSLEEP.SYNCS 0x989680 ;  /* 0x009896800000895d */ /* 0x004fea0003900000 */
[----:B------:R-:W2:Y:S02]  /*9cb0*/  @!P0 SYNCS.PHASECHK.TRANS64 P0, [R4+URZ+0x8], R5 ;  /* 0x00000805040085a7 */ /* 0x000ea400080010ff */
[----:B--2---:R-:W-:Y:S05]  /*9cc0*/  @!P0 BRA `(.L_x_66) ;  /* 0xfffffffc00ec8947 */ /* 0x004fea000383ffff */
[----:B------:R-:W-:Y:S05]  /*9cd0*/  BRA `(.L_x_65) ;  /* 0xffffff9400707947 */ /* 0x000fea000383ffff */
.L_x_68:
[----:B------:R-:W-:Y:S01]  /*9ce0*/  BSSY B0, `(.L_x_176) ;  /* 0x0000006000007945 */ /* 0x000fe20003800000 */
[----:B------:R-:W-:-:S07]  /*9cf0*/  MOV R15, 0xffffffff ;  /* 0xffffffff000f7802 */ /* 0x000fce0000000f00 */
[----:B-1---5:R-:W-:Y:S05]  /*9d00*/  WARPSYNC.COLLECTIVE R15, `(.L_x_177) ;  /* 0x000000000f0c7348 */ /* 0x022fea0003c00000 */
[----:B------:R-:W-:Y:S02]  /*9d10*/  ELECT P6, UR79, PT ;  /* 0x00000000004f782f */ /* 0x000fe400038c0000 */
[----:B------:R-:W-:Y:S01]  /*9d20*/  MOV R14, UR79 ;  /* 0x0000004f000e7c02 */ /* 0x000fe20008000f00 */
[----:B-1---5:R-:W-:Y:S10]  /*9d30*/  ENDCOLLECTIVE ;  /* 0x000000000000791b */ /* 0x022ff40003800000 */
.L_x_177:
[----:B------:R-:W-:Y:S05]  /*9d40*/  BSYNC B0 ;  /* 0x0000000000007941 */ /* 0x000fea0003800000 */
.L_x_176:
[----:B------:R-:W-:Y:S05]  /*9d50*/  BRA `(.L_x_178) ;  /* 0xffffff9400a07947 */ /* 0x000fea000383ffff */
.L_x_70:
[----:B-1----:R-:W-:-:S04]  /*9d60*/  MOV R2, UR6 ;  /* 0x0000000600027c02 */ /* 0x002fc80008000f00 */
[----:B------:R1:W2:Y:S03]  /*9d70*/  SYNCS.PHASECHK.TRANS64.TRYWAIT P0, [R2+URZ+0x8], R3 ;  /* 0x00000803020075a7 */ /* 0x0002a600080011ff */
[----:B--2---:R-:W-:Y:S05]  /*9d80*/  @!P0 NANOSLEEP.SYNCS 0x989680 ;  /* 0x009896800000895d */ /* 0x004fea0003900000 */
[----:B------:R-:W2:Y:S02]  /*9d90*/  @!P0 SYNCS.PHASECHK.TRANS64 P0, [R2+URZ+0x8], R3 ;  /* 0x00000803020085a7 */ /* 0x000ea400080010ff */
[----:B--2---:R-:W-:Y:S05]  /*9da0*/  @!P0 BRA `(.L_x_70) ;  /* 0xfffffffc00ec8947 */ /* 0x004fea000383ffff */
[----:B------:R-:W-:Y:S05]  /*9db0*/  BRA `(.L_x_69) ;  /* 0xffffff9400a47947 */ /* 0x000fea000383ffff */
.L_x_71:
[----:B-1----:R1:W2:Y:S02]  /*9dc0*/  SYNCS.PHASECHK.TRANS64.TRYWAIT P0, [R0+URZ+0xd0], R4 ;  /* 0x0000d004000075a7 */ /* 0x0022a400080011ff */
[----:B--2---:R-:W-:Y:S05]  /*9dd0*/  @!P0 NANOSLEEP.SYNCS 0x989680 ;  /* 0x009896800000895d */ /* 0x004fea0003900000 */
[----:B------:R-:W2:Y:S02]  /*9de0*/  @!P0 SYNCS.PHASECHK.TRANS64 P0, [R0+URZ+0xd0], R4 ;  /* 0x0000d004000085a7 */ /* 0x000ea400080010ff */
[----:B--2---:R-:W-:Y:S05]  /*9df0*/  @!P0 BRA `(.L_x_71) ;  /* 0xfffffffc00f08947 */ /* 0x004fea000383ffff */
[----:B------:R-:W-:Y:S05]  /*9e00*/  BRA `(.L_x_179) ;  /* 0xffffff9800907947 */ /* 0x000fea000383ffff */
.L_x_73:
[----:B------:R-:W-:-:S07]  /*9e10*/  MOV R0, UR9 ;  /* 0x0000000900007c02 */ /* 0x000fce0008000f00 */
.L_x_180:
[----:B-1----:R1:W2:Y:S02]  /*9e20*/  SYNCS.PHASECHK.TRANS64.TRYWAIT P0, [R0+URZ+0x110], R4 ;  /* 0x00011004000075a7 */ /* 0x0022a400080011ff */
[----:B--2---:R-:W-:Y:S05]  /*9e30*/  @!P0 NANOSLEEP.SYNCS 0x989680 ;  /* 0x009896800000895d */ /* 0x004fea0003900000 */
[----:B------:R-:W2:Y:S02]  /*9e40*/  @!P0 SYNCS.PHASECHK.TRANS64 P0, [R0+URZ+0x110], R4 ;  /* 0x00011004000085a7 */ /* 0x000ea400080010ff */
[----:B--2---:R-:W-:Y:S05]  /*9e50*/  @!P0 BRA `(.L_x_180) ;  /* 0xfffffffc00f08947 */ /* 0x004fea000383ffff */
[----:B------:R-:W-:Y:S05]  /*9e60*/  BRA `(.L_x_181) ;  /* 0xffffff9800dc7947 */ /* 0x000fea000383ffff */
.L_x_76:
[----:B------:R-:W-:Y:S07]  /*9e70*/  MOV R0, UR8 ;  /* 0x0000000800007c02 */ /* 0x000fee0008000f00 */
.L_x_182:
[----:B-1----:R1:W2:Y:S02]  /*9e80*/  SYNCS.PHASECHK.TRANS64.TRYWAIT P0, [R0+URZ], R4 ;  /* 0x00000004000075a7 */ /* 0x0022a400080011ff */
[----:B--2---:R-:W-:Y:S05]  /*9e90*/  @!P0 NANOSLEEP.SYNCS 0x989680 ;  /* 0x009896800000895d */ /* 0x004fea0003900000 */
[----:B------:R-:W2:Y:S02]  /*9ea0*/  @!P0 SYNCS.PHASECHK.TRANS64 P0, [R0+URZ], R4 ;  /* 0x00000004000085a7 */ /* 0x000ea400080010ff */
[----:B--2---:R-:W-:Y:S05]  /*9eb0*/  @!P0 BRA `(.L_x_182) ;  /* 0xfffffffc00f08947 */ /* 0x004fea000383ffff */
[----:B------:R-:W-:Y:S05]  /*9ec0*/  BRA `(.L_x_75) ;  /* 0xffffff9800f07947 */ /* 0x000fea000383ffff */
.L_x_80:
[----:B-1----:R-:W-:-:S07]  /*9ed0*/  MOV R0, UR8 ;  /* 0x0000000800007c02 */ /* 0x002fce0008000f00 */
.L_x_183:
[----:B-1----:R1:W2:Y:S02]  /*9ee0*/  SYNCS.PHASECHK.TRANS64.TRYWAIT P0, [R0+URZ], R2 ;  /* 0x00000002000075a7 */ /* 0x0022a400080011ff */
[----:B--2---:R-:W-:Y:S05]  /*9ef0*/  @!P0 NANOSLEEP.SYNCS 0x989680 ;  /* 0x009896800000895d */ /* 0x004fea0003900000 */
[----:B------:R-:W2:Y:S02]  /*9f00*/  @!P0 SYNCS.PHASECHK.TRANS64 P0, [R0+URZ], R2 ;  /* 0x00000002000085a7 */ /* 0x000ea400080010ff */
[----:B--2---:R-:W-:Y:S05]  /*9f10*/  @!P0 BRA `(.L_x_183) ;  /* 0xfffffffc00f08947 */ /* 0x004fea000383ffff */
[----:B------:R-:W-:Y:S05]  /*9f20*/  BRA `(.L_x_184) ;  /* 0xffffff9c00e47947 */ /* 0x000fea000383ffff */
.L_x_81:
[----:B------:R-:W-:-:S07]  /*9f30*/  MOV R0, UR8 ;  /* 0x0000000800007c02 */ /* 0x000fce0008000f00 */
.L_x_185:
[----:B-1----:R1:W2:Y:S02]  /*9f40*/  SYNCS.PHASECHK.TRANS64.TRYWAIT P0, [R0+URZ], R3 ;  /* 0x00000003000075a7 */ /* 0x0022a400080011ff */
[----:B--2---:R-:W-:Y:S05]  /*9f50*/  @!P0 NANOSLEEP.SYNCS 0x989680 ;  /* 0x009896800000895d */ /* 0x004fea0003900000 */
[----:B------:R-:W2:Y:S02]  /*9f60*/  @!P0 SYNCS.PHASECHK.TRANS64 P0, [R0+URZ], R3 ;  /* 0x00000003000085a7 */ /* 0x000ea400080010ff */
[----:B--2---:R-:W-:Y:S05]  /*9f70*/  @!P0 BRA `(.L_x_185) ;  /* 0xfffffffc00f08947 */ /* 0x004fea000383ffff */
[----:B------:R-:W-:Y:S05]  /*9f80*/  BRA `(.L_x_186) ;  /* 0xffffff9c00f07947 */ /* 0x000fea000383ffff */
.L_x_82:
[----:B------:R-:W-:-:S07]  /*9f90*/  MOV R0, UR8 ;  /* 0x0000000800007c02 */ /* 0x000fce0008000f00 */
.L_x_187:
[----:B-1----:R1:W2:Y:S02]  /*9fa0*/  SYNCS.PHASECHK.TRANS64.TRYWAIT P0, [R0+URZ], R3 ;  /* 0x00000003000075a7 */ /* 0x0022a400080011ff */
[----:B--2---:R-:W-:Y:S05]  /*9fb0*/  @!P0 NANOSLEEP.SYNCS 0x989680 ;  /* 0x009896800000895d */ /* 0x004fea0003900000 */
[----:B------:R-:W2:Y:S02]  /*9fc0*/  @!P0 SYNCS.PHASECHK.TRANS64 P0, [R0+URZ], R3 ;  /* 0x00000003000085a7 */ /* 0x000ea400080010ff */
[----:B--2---:R-:W-:Y:S05]  /*9fd0*/  @!P0 BRA `(.L_x_187) ;  /* 0xfffffffc00f08947 */ /* 0x004fea000383ffff */
[----:B------:R-:W-:Y:S05]  /*9fe0*/  BRA `(.L_x_188) ;  /* 0xffffff9c00fc7947 */ /* 0x000fea000383ffff */
.L_x_85:
[----:B------:R-:W-:-:S07]  /*9ff0*/  MOV R0, UR7 ;  /* 0x0000000700007c02 */ /* 0x000fce0008000f00 */
.L_x_189:
[----:B-1----:R1:W2:Y:S02]  /*a000*/  SYNCS.PHASECHK.TRANS64.TRYWAIT P1, [R0+URZ+0x150], R2 ;  /* 0x00015002000075a7 */ /* 0x0022a400080211ff */
[----:B--2---:R-:W-:Y:S05]  /*a010*/  @!P1 NANOSLEEP.SYNCS 0x989680 ;  /* 0x009896800000995d */ /* 0x004fea0003900000 */
[----:B------:R-:W2:Y:S02]  /*a020*/  @!P1 SYNCS.PHASECHK.TRANS64 P1, [R0+URZ+0x150], R2 ;  /* 0x00015002000095a7 */ /* 0x000ea400080210ff */
[----:B--2---:R-:W-:Y:S05]  /*a030*/  @!P1 BRA `(.L_x_189) ;  /* 0xfffffffc00f09947 */ /* 0x004fea000383ffff */
[----:B------:R-:W-:Y:S05]  /*a040*/  BRA `(.L_x_190) ;  /* 0xffffffa000487947 */ /* 0x000fea000383ffff */
.L_x_90:
[----:B--2---:R2:W4:Y:S02]  /*a050*/  SYNCS.PHASECHK.TRANS64.TRYWAIT P0, [R0+URZ+0xd0], R2 ;  /* 0x0000d002000075a7 */ /* 0x00452400080011ff */
[----:B----4-:R-:W-:Y:S05]  /*a060*/  @!P0 NANOSLEEP.SYNCS 0x989680 ;  /* 0x009896800000895d */ /* 0x010fea0003900000 */
[----:B------:R-:W4:Y:S02]  /*a070*/  @!P0 SYNCS.PHASECHK.TRANS64 P0, [R0+URZ+0xd0], R2 ;  /* 0x0000d002000085a7 */ /* 0x000f2400080010ff */
[----:B----4-:R-:W-:Y:S05]  /*a080*/  @!P0 BRA `(.L_x_90) ;  /* 0xfffffffc00f08947 */ /* 0x010fea000383ffff */
[----:B------:R-:W-:Y:S05]  /*a090*/  BRA `(.L_x_191) ;  /* 0xffffffa4005c7947 */ /* 0x000fea000383ffff */
.L_x_93:
[----:B------:R-:W-:Y:S07]  /*a0a0*/  MOV R0, UR7 ;  /* 0x0000000700007c02 */ /* 0x000fee0008000f00 */
.L_x_192:
[----:B--2---:R2:W4:Y:S02]  /*a0b0*/  SYNCS.PHASECHK.TRANS64.TRYWAIT P0, [R0+URZ+0xc8], R2 ;  /* 0x0000c802000075a7 */ /* 0x00452400080011ff */
[----:B----4-:R-:W-:Y:S05]  /*a0c0*/  @!P0 NANOSLEEP.SYNCS 0x989680 ;  /* 0x009896800000895d */ /* 0x010fea0003900000 */
[----:B------:R-:W4:Y:S02]  /*a0d0*/  @!P0 SYNCS.PHASECHK.TRANS64 P0, [R0+URZ+0xc8], R2 ;  /* 0x0000c802000085a7 */ /* 0x000f2400080010ff */
[----:B----4-:R-:W-:Y:S05]  /*a0e0*/  @!P0 BRA `(.L_x_192) ;  /* 0xfffffffc00f08947 */ /* 0x010fea000383ffff */
[----:B------:R-:W-:Y:S05]  /*a0f0*/  BRA `(.L_x_92) ;  /* 0xffffffa8003c7947 */ /* 0x000fea000383ffff */
.L_x_96:
[----:B------:R-:W-:Y:S07]  /*a100*/  MOV R0, UR7 ;  /* 0x0000000700007c02 */ /* 0x000fee0008000f00 */
.L_x_193:
[----:B-1----:R1:W2:Y:S02]  /*a110*/  SYNCS.PHASECHK.TRANS64.TRYWAIT P0, [R0+URZ+0xa0], R14 ;  /* 0x0000a00e000075a7 */ /* 0x0022a400080011ff */
[----:B--2---:R-:W-:Y:S05]  /*a120*/  @!P0 NANOSLEEP.SYNCS 0x989680 ;  /* 0x009896800000895d */ /* 0x004fea0003900000 */
[----:B------:R-:W2:Y:S02]  /*a130*/  @!P0 SYNCS.PHASECHK.TRANS64 P0, [R0+URZ+0xa0], R14 ;  /* 0x0000a00e000085a7 */ /* 0x000ea400080010ff */
[----:B--2---:R-:W-:Y:S05]  /*a140*/  @!P0 BRA `(.L_x_193) ;  /* 0xfffffffc00f08947 */ /* 0x004fea000383ffff */
[----:B------:R-:W-:Y:S05]  /*a150*/  BRA `(.L_x_194) ;  /* 0xffffffa800b47947 */ /* 0x000fea000383ffff */
.L_x_97:
[----:B------:R-:W-:Y:S07]  /*a160*/  MOV R0, UR7 ;  /* 0x0000000700007c02 */ /* 0x000fee0008000f00 */
.L_x_195:
[----:B-1----:R1:W2:Y:S02]  /*a170*/  SYNCS.PHASECHK.TRANS64.TRYWAIT P0, [R0+URZ+0xa8], R14 ;  /* 0x0000a80e000075a7 */ /* 0x0022a400080011ff */
[----:B--2---:R-:W-:Y:S05]  /*a180*/  @!P0 NANOSLEEP.SYNCS 0x989680 ;  /* 0x009896800000895d */ /* 0x004fea0003900000 */
[----:B------:R-:W2:Y:S02]  /*a190*/  @!P0 SYNCS.PHASECHK.TRANS64 P0, [R0+URZ+0xa8], R14 ;  /* 0x0000a80e000085a7 */ /* 0x000ea400080010ff */
[----:B--2---:R-:W-:Y:S05]  /*a1a0*/  @!P0 BRA `(.L_x_195) ;  /* 0xfffffffc00f08947 */ /* 0x004fea000383ffff */
[----:B------:R-:W-:Y:S05]  /*a1b0*/  BRA `(.L_x_196) ;  /* 0xffffffa800ec7947 */ /* 0x000fea000383ffff */
.L_x_98:
[----:B------:R-:W-:Y:S07]  /*a1c0*/  MOV R0, UR7 ;  /* 0x0000000700007c02 */ /* 0x000fee0008000f00 */
.L_x_197:
[----:B-1----:R1:W2:Y:S02]  /*a1d0*/  SYNCS.PHASECHK.TRANS64.TRYWAIT P0, [R0+URZ+0xb0], R14 ;  /* 0x0000b00e000075a7 */ /* 0x0022a400080011ff */
[----:B--2---:R-:W-:Y:S05]  /*a1e0*/  @!P0 NANOSLEEP.SYNCS 0x989680 ;  /* 0x009896800000895d */ /* 0x004fea0003900000 */
[----:B------:R-:W2:Y:S02]  /*a1f0*/  @!P0 SYNCS.PHASECHK.TRANS64 P0, [R0+URZ+0xb0], R14 ;  /* 0x0000b00e000085a7 */ /* 0x000ea400080010ff */
[----:B--2---:R-:W-:Y:S05]  /*a200*/  @!P0 BRA `(.L_x_197) ;  /* 0xfffffffc00f08947 */ /* 0x004fea000383ffff */
[----:B------:R-:W-:Y:S05]  /*a210*/  BRA `(.L_x_198) ;  /* 0xffffffac00307947 */ /* 0x000fea000383ffff */
.L_x_99:
[----:B------:R-:W-:Y:S07]  /*a220*/  MOV R0, UR7 ;  /* 0x0000000700007c02 */ /* 0x000fee0008000f00 */
.L_x_199:
[----:B-1----:R1:W2:Y:S02]  /*a230*/  SYNCS.PHASECHK.TRANS64.TRYWAIT P0, [R0+URZ+0xb8], R14 ;  /* 0x0000b80e000075a7 */ /* 0x0022a400080011ff */
[----:B--2---:R-:W-:Y:S05]  /*a240*/  @!P0 NANOSLEEP.SYNCS 0x989680 ;  /* 0x009896800000895d */ /* 0x004fea0003900000 */
[----:B------:R-:W2:Y:S02]  /*a250*/  @!P0 SYNCS.PHASECHK.TRANS64 P0, [R0+URZ+0xb8], R14 ;  /* 0x0000b80e000085a7 */ /* 0x000ea400080010ff */
[----:B--2---:R-:W-:Y:S05]  /*a260*/  @!P0 BRA `(.L_x_199) ;  /* 0xfffffffc00f08947 */ /* 0x004fea000383ffff */
[----:B------:R-:W-:Y:S05]  /*a270*/  BRA `(.L_x_200) ;  /* 0xffffffac00b47947 */ /* 0x000fea000383ffff */
.L_x_101:
[----:B------:R-:W-:-:S07]  /*a280*/  MOV R0, UR7 ;  /* 0x0000000700007c02 */ /* 0x000fce0008000f00 */
.L_x_201:
[----:B-1----:R1:W4:Y:S02]  /*a290*/  SYNCS.PHASECHK.TRANS64.TRYWAIT P0, [R0+URZ+0xa0], R2 ;  /* 0x0000a002000075a7 */ /* 0x00232400080011ff */
[----:B----4-:R-:W-:Y:S05]  /*a2a0*/  @!P0 NANOSLEEP.SYNCS 0x989680 ;  /* 0x009896800000895d */ /* 0x010fea0003900000 */
[----:B------:R-:W4:Y:S02]  /*a2b0*/  @!P0 SYNCS.PHASECHK.TRANS64 P0, [R0+URZ+0xa0], R2 ;  /* 0x0000a002000085a7 */ /* 0x000f2400080010ff */
[----:B----4-:R-:W-:Y:S05]  /*a2c0*/  @!P0 BRA `(.L_x_201) ;  /* 0xfffffffc00f08947 */ /* 0x010fea000383ffff */
[----:B------:R-:W-:Y:S05]  /*a2d0*/  BRA `(.L_x_202) ;  /* 0xffffffb000247947 */ /* 0x000fea000383ffff */
.L_x_102:
[----:B-1----:R-:W-:-:S07]  /*a2e0*/  MOV R0, UR7 ;  /* 0x0000000700007c02 */ /* 0x002fce0008000f00 */
.L_x_203:
[----:B-1----:R1:W4:Y:S02]  /*a2f0*/  SYNCS.PHASECHK.TRANS64.TRYWAIT P0, [R0+URZ+0xa8], R2 ;  /* 0x0000a802000075a7 */ /* 0x00232400080011ff */
[----:B----4-:R-:W-:Y:S05]  /*a300*/  @!P0 NANOSLEEP.SYNCS 0x989680 ;  /* 0x009896800000895d */ /* 0x010fea0003900000 */
[----:B------:R-:W4:Y:S02]  /*a310*/  @!P0 SYNCS.PHASECHK.TRANS64 P0, [R0+URZ+0xa8], R2 ;  /* 0x0000a802000085a7 */ /* 0x000f2400080010ff */
[----:B----4-:R-:W-:Y:S05]  /*a320*/  @!P0 BRA `(.L_x_203) ;  /* 0xfffffffc00f08947 */ /* 0x010fea000383ffff */
[----:B------:R-:W-:Y:S05]  /*a330*/  BRA `(.L_x_204) ;  /* 0xffffffb000147947 */ /* 0x000fea000383ffff */
.L_x_103:
[----:B-1----:R-:W-:-:S07]  /*a340*/  MOV R0, UR7 ;  /* 0x0000000700007c02 */ /* 0x002fce0008000f00 */
.L_x_205:
[----:B-1----:R1:W4:Y:S02]  /*a350*/  SYNCS.PHASECHK.TRANS64.TRYWAIT P0, [R0+URZ+0xb0], R2 ;  /* 0x0000b002000075a7 */ /* 0x00232400080011ff */
[----:B----4-:R-:W-:Y:S05]  /*a360*/  @!P0 NANOSLEEP.SYNCS 0x989680 ;  /* 0x009896800000895d */ /* 0x010fea0003900000 */
[----:B------:R-:W4:Y:S02]  /*a370*/  @!P0 SYNCS.PHASECHK.TRANS64 P0, [R0+URZ+0xb0], R2 ;  /* 0x0000b002000085a7 */ /* 0x000f2400080010ff */
[----:B----4-:R-:W-:Y:S05]  /*a380*/  @!P0 BRA `(.L_x_205) ;  /* 0xfffffffc00f08947 */ /* 0x010fea000383ffff */
[----:B------:R-:W-:Y:S05]  /*a390*/  BRA `(.L_x_206) ;  /* 0xffffffb000047947 */ /* 0x000fea000383ffff */
.L_x_105:
[----:B--2---:R2:W4:Y:S02]  /*a3a0*/  SYNCS.PHASECHK.TRANS64.TRYWAIT P0, [R0+URZ+0xd0], R2 ;  /* 0x0000d002000075a7 */ /* 0x00452400080011ff */
[----:B----4-:R-:W-:Y:S05]  /*a3b0*/  @!P0 NANOSLEEP.SYNCS 0x989680 ;  /* 0x009896800000895d */ /* 0x010fea0003900000 */
[----:B------:R-:W4:Y:S02]  /*a3c0*/  @!P0 SYNCS.PHASECHK.TRANS64 P0, [R0+URZ+0xd0], R2 ;  /* 0x0000d002000085a7 */ /* 0x000f2400080010ff */
[----:B----4-:R-:W-:Y:S05]  /*a3d0*/  @!P0 BRA `(.L_x_105) ;  /* 0xfffffffc00f08947 */ /* 0x010fea000383ffff */
[----:B------:R-:W-:Y:S05]  /*a3e0*/  BRA `(.L_x_207) ;  /* 0xffffffb000cc7947 */ /* 0x000fea000383ffff */
.L_x_116:
[----:B-1----:R-:W-:Y:S04]  /*a3f0*/  MOV R2, UR48 ;  /* 0x0000003000027c02 */ /* 0x002fe80008000f00 */
[----:B------:R1:W3:Y:S03]  /*a400*/  SYNCS.PHASECHK.TRANS64.TRYWAIT P1, [R2+URZ+0x80], R3 ;  /* 0x00008003020075a7 */ /* 0x0002e600080211ff */
[----:B---3--:R-:W-:Y:S05]  /*a410*/  @!P1 NANOSLEEP.SYNCS 0x989680 ;  /* 0x009896800000995d */ /* 0x008fea0003900000 */
[----:B------:R-:W3:Y:S02]  /*a420*/  @!P1 SYNCS.PHASECHK.TRANS64 P1, [R2+URZ+0x80], R3 ;  /* 0x00008003020095a7 */ /* 0x000ee400080210ff */
[----:B---3--:R-:W-:Y:S05]  /*a430*/  @!P1 BRA `(.L_x_116) ;  /* 0xfffffffc00ec9947 */ /* 0x008fea000383ffff */
[----:B------:R-:W-:Y:S05]  /*a440*/  BRA `(.L_x_115) ;  /* 0xffffffbc00d87947 */ /* 0x000fea000383ffff */
.L_x_118:
[----:B-1----:R1:W4:Y:S02]  /*a450*/  SYNCS.PHASECHK.TRANS64.TRYWAIT P0, [R112+URZ+0xf0], R0 ;  /* 0x0000f000700075a7 */ /* 0x00232400080011ff */
[----:B----4-:R-:W-:Y:S05]  /*a460*/  @!P0 NANOSLEEP.SYNCS 0x989680 ;  /* 0x009896800000895d */ /* 0x010fea0003900000 */
[----:B------:R-:W4:Y:S02]  /*a470*/  @!P0 SYNCS.PHASECHK.TRANS64 P0, [R112+URZ+0xf0], R0 ;  /* 0x0000f000700085a7 */ /* 0x000f2400080010ff */
[----:B----4-:R-:W-:Y:S05]  /*a480*/  @!P0 BRA `(.L_x_118) ;  /* 0xfffffffc00f08947 */ /* 0x010fea000383ffff */
[----:B------:R-:W-:Y:S05]  /*a490*/  BRA `(.L_x_117) ;  /* 0xffffffc000007947 */ /* 0x000fea000383ffff */
.L_x_127:
[----:B--2---:R2:W4:Y:S02]  /*a4a0*/  SYNCS.PHASECHK.TRANS64.TRYWAIT P0, [R2+URZ+0x80], R0 ;  /* 0x00008000020075a7 */ /* 0x00452400080011ff */
[----:B----4-:R-:W-:Y:S05]  /*a4b0*/  @!P0 NANOSLEEP.SYNCS 0x989680 ;  /* 0x009896800000895d */ /* 0x010fea0003900000 */
[----:B------:R-:W4:Y:S02]  /*a4c0*/  @!P0 SYNCS.PHASECHK.TRANS64 P0, [R2+URZ+0x80], R0 ;  /* 0x00008000020085a7 */ /* 0x000f2400080010ff */
[----:B----4-:R-:W-:Y:S05]  /*a4d0*/  @!P0 BRA `(.L_x_127) ;  /* 0xfffffffc00f08947 */ /* 0x010fea000383ffff */
[----:B------:R-:W-:Y:S05]  /*a4e0*/  BRA `(.L_x_126) ;  /* 0xffffffc800dc7947 */ /* 0x000fea000383ffff */
.L_x_135:
[----:B--2---:R2:W4:Y:S02]  /*a4f0*/  SYNCS.PHASECHK.TRANS64.TRYWAIT P0, [R0+URZ+0x80], R6 ;  /* 0x00008006000075a7 */ /* 0x00452400080011ff */
[----:B----4-:R-:W-:Y:S05]  /*a500*/  @!P0 NANOSLEEP.SYNCS 0x989680 ;  /* 0x009896800000895d */ /* 0x010fea0003900000 */
[----:B------:R-:W4:Y:S02]  /*a510*/  @!P0 SYNCS.PHASECHK.TRANS64 P0, [R0+URZ+0x80], R6 ;  /* 0x00008006000085a7 */ /* 0x000f2400080010ff */
[----:B----4-:R-:W-:Y:S05]  /*a520*/  @!P0 BRA `(.L_x_135) ;  /* 0xfffffffc00f08947 */ /* 0x010fea000383ffff */
[----:B------:R-:W-:Y:S05]  /*a530*/  BRA `(.L_x_134) ;  /* 0xffffffd400dc7947 */ /* 0x000fea000383ffff */
.L_x_143:
[----:B--2---:R2:W4:Y:S02]  /*a540*/  SYNCS.PHASECHK.TRANS64.TRYWAIT P0, [R0+URZ+0x80], R5 ;  /* 0x00008005000075a7 */ /* 0x00452400080011ff */
[----:B----4-:R-:W-:Y:S05]  /*a550*/  @!P0 NANOSLEEP.SYNCS 0x989680 ;  /* 0x009896800000895d */ /* 0x010fea0003900000 */
[----:B------:R-:W4:Y:S02]  /*a560*/  @!P0 SYNCS.PHASECHK.TRANS64 P0, [R0+URZ+0x80], R5 ;  /* 0x00008005000085a7 */ /* 0x000f2400080010ff */
[----:B----4-:R-:W-:Y:S05]  /*a570*/  @!P0 BRA `(.L_x_143) ;  /* 0xfffffffc00f08947 */ /* 0x010fea000383ffff */
[----:B------:R-:W-:Y:S05]  /*a580*/  BRA `(.L_x_142) ;  /* 0xffffffe000dc7947 */ /* 0x000fea000383ffff */
        .weak           $__internal_0_$__cuda_sm10x_tcgen05_guardrail_trap_col_being_dealloced_not_returned_by_alloc
        .type           $__internal_0_$__cuda_sm10x_tcgen05_guardrail_trap_col_being_dealloced_not_returned_by_alloc,@function
        .size           $__internal_0_$__cuda_sm10x_tcgen05_guardrail_trap_col_being_dealloced_not_returned_by_alloc,($__internal_1_$__cuda_sm10x_tcgen05_guardrail_trap_phase_invalid_during_alloc - $__internal_0_$__cuda_sm10x_tcgen05_guardrail_trap_col_being_dealloced_not_returned_by_alloc)
$__internal_0_$__cuda_sm10x_tcgen05_guardrail_trap_col_being_dealloced_not_returned_by_alloc:
[----:B------:R-:W-:Y:S05]  /*a590*/  BPT.TRAP 0x1 ;  /* 0x000000040000795c */ /* 0x000fea0000300000 */
[----:B------:R-:W-:-:S04]  /*a5a0*/  HFMA2 R3, -RZ, RZ, 0, 0 ;  /* 0x00000000ff037431 */ /* 0x000fc800000001ff */
[----:B------:R-:W-:Y:S05]  /*a5b0*/  RET.REL.NODEC R2 `(_ZN7cutlass13device_kernelINS_4gemm6kernel13GemmUniversalIN4cute5tupleIJiiiiEEENS1_10collective13CollectiveMmaINS1_35MainloopSm100TmaUmmaWarpSpecializedILi8ELi2ELi4ENS5_IJNS4_1CILi2EEENSA_ILi1EEESC_EEEEENS5_IJNSA_ILi256EEENSA_ILi128EEENSA_ILi64EEEEEENS_6half_tENS5_IJlSC_lEEESJ_SK_NS4_8TiledMMAINS4_8MMA_AtomIJNS4_26SM100_MMA_F16BF16_2x1SM_SSISJ_SJ_fLi256ELi128ELNS4_4UMMA5MajorE0ELSP_0ELNSO_7ScaleInE0ELSQ_0EEEEEENS4_6LayoutINS5_IJSC_SC_SC_EEENS5_IJNSA_ILi0EEESV_SV_EEEEENS5_IJNS4_10UnderscoreESY_SY_EEEEENS4_18SM100_TMA_2SM_LOADENS4_14ComposedLayoutINS4_7SwizzleILi3ELi4ELi3EEENS4_18smem_ptr_flag_bitsILi16EEENST_INS5_IJNSA_ILi8EEESH_EEENS5_IJSH_SC_EEEEEEEvNS4_8identityES11_S1B_vS1C_EENS_8epilogue10collective18CollectiveEpilogueINS1E_23Sm100TmaWarpSpecializedILi4ELi2ELi32ELb1ELb0EEEJNS5_IJSG_SG_SH_EEENS5_IJNST_ISG_SC_EENST_INSA_ILi32EEESC_EEEEESJ_SK_SJ_SK_NS1E_6fusion15FusionCallbacksIS1I_NS1O_17LinearCombinationISJ_fSJ_fLNS_15FloatRoundStyleE2EEES1J_S1N_JEEENS4_5SM1004TMEM4LOAD26SM100_TMEM_LOAD_32dp32b32xENS4_13SM90_TMA_LOADENS12_INS13_ILi2ELi4ELi3EEES16_NST_INS5_IJS17_S1L_EEENS5_IJS1L_SC_EEEEEEENS4_39AutoVectorizingCopyWithAssumedAlignmentILi128EEENS4_14SM90_TMA_STOREES23_S25_S25_EEEvvEEEEvNT_6ParamsE) ;  /* 0xffffff5802907950 */ /* 0x000fea0003c3ffff */
        .weak           $__internal_1_$__cuda_sm10x_tcgen05_guardrail_trap_phase_invalid_during_alloc
        .type           $__internal_1_$__cuda_sm10x_tcgen05_guardrail_trap_phase_invalid_during_alloc,@function
        .size           $__internal_1_$__cuda_sm10x_tcgen05_guardrail_trap_phase_invalid_during_alloc,($__internal_2_$__cuda_sm10x_tcgen05_guardrail_trap_unallocated_columns_being_dealloced - $__internal_1_$__cuda_sm10x_tcgen05_guardrail_trap_phase_invalid_during_alloc)
$__internal_1_$__cuda_sm10x_tcgen05_guardrail_trap_phase_invalid_during_alloc:
[----:B------:R-:W-:Y:S05]  /*a5c0*/  BPT.TRAP 0x1 ;  /* 0x000000040000795c */ /* 0x000fea0000300000 */
[----:B------:R-:W-:-:S04]  /*a5d0*/  MOV R3, 0x0 ;  /* 0x0000000000037802 */ /* 0x000fc80000000f00 */
[----:B------:R-:W-:Y:S05]  /*a5e0*/  RET.REL.NODEC R2 `(_ZN7cutlass13device_kernelINS_4gemm6kernel13GemmUniversalIN4cute5tupleIJiiiiEEENS1_10collective13CollectiveMmaINS1_35MainloopSm100TmaUmmaWarpSpecializedILi8ELi2ELi4ENS5_IJNS4_1CILi2EEENSA_ILi1EEESC_EEEEENS5_IJNSA_ILi256EEENSA_ILi128EEENSA_ILi64EEEEEENS_6half_tENS5_IJlSC_lEEESJ_SK_NS4_8TiledMMAINS4_8MMA_AtomIJNS4_26SM100_MMA_F16BF16_2x1SM_SSISJ_SJ_fLi256ELi128ELNS4_4UMMA5MajorE0ELSP_0ELNSO_7ScaleInE0ELSQ_0EEEEEENS4_6LayoutINS5_IJSC_SC_SC_EEENS5_IJNSA_ILi0EEESV_SV_EEEEENS5_IJNS4_10UnderscoreESY_SY_EEEEENS4_18SM100_TMA_2SM_LOADENS4_14ComposedLayoutINS4_7SwizzleILi3ELi4ELi3EEENS4_18smem_ptr_flag_bitsILi16EEENST_INS5_IJNSA_ILi8EEESH_EEENS5_IJSH_SC_EEEEEEEvNS4_8identityES11_S1B_vS1C_EENS_8epilogue10collective18CollectiveEpilogueINS1E_23Sm100TmaWarpSpecializedILi4ELi2ELi32ELb1ELb0EEEJNS5_IJSG_SG_SH_EEENS5_IJNST_ISG_SC_EENST_INSA_ILi32EEESC_EEEEESJ_SK_SJ_SK_NS1E_6fusion15FusionCallbacksIS1I_NS1O_17LinearCombinationISJ_fSJ_fLNS_15FloatRoundStyleE2EEES1J_S1N_JEEENS4_5SM1004TMEM4LOAD26SM100_TMEM_LOAD_32dp32b32xENS4_13SM90_TMA_LOADENS12_INS13_ILi2ELi4ELi3EEES16_NST_INS5_IJS17_S1L_EEENS5_IJS1L_SC_EEEEEEENS4_39AutoVectorizingCopyWithAssumedAlignmentILi128EEENS4_14SM90_TMA_STOREES23_S25_S25_EEEvvEEEEvNT_6ParamsE) ;  /* 0xffffff5802847950 */ /* 0x000fea0003c3ffff */
        .weak           $__internal_2_$__cuda_sm10x_tcgen05_guardrail_trap_unallocated_columns_being_dealloced
        .type           $__internal_2_$__cuda_sm10x_tcgen05_guardrail_trap_unallocated_columns_being_dealloced,@function
        .size           $__internal_2_$__cuda_sm10x_tcgen05_guardrail_trap_unallocated_columns_being_dealloced,(.L_x_209 - $__internal_2_$__cuda_sm10x_tcgen05_guardrail_trap_unallocated_columns_being_dealloced)
$__internal_2_$__cuda_sm10x_tcgen05_guardrail_trap_unallocated_columns_being_dealloced:
[----:B------:R-:W-:Y:S05]  /*a5f0*/  BPT.TRAP 0x1 ;  /* 0x000000040000795c */ /* 0x000fea0000300000 */
[----:B------:R-:W-:-:S04]  /*a600*/  HFMA2 R3, -RZ, RZ, 0, 0 ;  /* 0x00000000ff037431 */ /* 0x000fc800000001ff */
[----:B------:R-:W-:Y:S05]  /*a610*/  RET.REL.NODEC R2 `(_ZN7cutlass13device_kernelINS_4gemm6kernel13GemmUniversalIN4cute5tupleIJiiiiEEENS1_10collective13CollectiveMmaINS1_35MainloopSm100TmaUmmaWarpSpecializedILi8ELi2ELi4ENS5_IJNS4_1CILi2EEENSA_ILi1EEESC_EEEEENS5_IJNSA_ILi256EEENSA_ILi128EEENSA_ILi64EEEEEENS_6half_tENS5_IJlSC_lEEESJ_SK_NS4_8TiledMMAINS4_8MMA_AtomIJNS4_26SM100_MMA_F16BF16_2x1SM_SSISJ_SJ_fLi256ELi128ELNS4_4UMMA5MajorE0ELSP_0ELNSO_7ScaleInE0ELSQ_0EEEEEENS4_6LayoutINS5_IJSC_SC_SC_EEENS5_IJNSA_ILi0EEESV_SV_EEEEENS5_IJNS4_10UnderscoreESY_SY_EEEEENS4_18SM100_TMA_2SM_LOADENS4_14ComposedLayoutINS4_7SwizzleILi3ELi4ELi3EEENS4_18smem_ptr_flag_bitsILi16EEENST_INS5_IJNSA_ILi8EEESH_EEENS5_IJSH_SC_EEEEEEEvNS4_8identityES11_S1B_vS1C_EENS_8epilogue10collective18CollectiveEpilogueINS1E_23Sm100TmaWarpSpecializedILi4ELi2ELi32ELb1ELb0EEEJNS5_IJSG_SG_SH_EEENS5_IJNST_ISG_SC_EENST_INSA_ILi32EEESC_EEEEESJ_SK_SJ_SK_NS1E_6fusion15FusionCallbacksIS1I_NS1O_17LinearCombinationISJ_fSJ_fLNS_15FloatRoundStyleE2EEES1J_S1N_JEEENS4_5SM1004TMEM4LOAD26SM100_TMEM_LOAD_32dp32b32xENS4_13SM90_TMA_LOADENS12_INS13_ILi2ELi4ELi3EEES16_NST_INS5_IJS17_S1L_EEENS5_IJS1L_SC_EEEEEEENS4_39AutoVectorizingCopyWithAssumedAlignmentILi128EEENS4_14SM90_TMA_STOREES23_S25_S25_EEEvvEEEEvNT_6ParamsE) ;  /* 0xffffff5802787950 */ /* 0x000fea0003c3ffff */
.L_x_208:
[----:B------:R-:W-:-:S00]  /*a620*/  BRA `(.L_x_208) ;  /* 0xfffffffc00fc7947 */ /* 0x000fc0000383ffff */
[----:B------:R-:W-:-:S00]  /*a630*/  NOP ;  /* 0x0000000000007918 */ /* 0x000fc00000000000 */
        /* <DEDUP_REMOVED lines=12> */
.L_x_209:


//--------------------- .nv.global.init           --------------------------
	.section	.nv.global.init,"aw",@progbits
.nv.global.init:
	.type		$str$27,@object
	.size		$str$27,($str$28 - $str$27)
$str$27:
        /*0000*/ 	.byte	0x28, 0x61, 0x64, 0x64, 0x72, 0x65, 0x73, 0x73, 0x20, 0x26, 0x20, 0x6d, 0x61, 0x73, 0x6b, 0x29
        /*0010*/ 	.byte	0x20, 0x3d, 0x3d, 0x20, 0x30, 0x00
	.type		$str$28,@object
	.size		$str$28,($str$26 - $str$28)
$str$28:
        /*0016*/ 	.byte	0x2f, 0x74, 0x6d, 0x70, 0x2f, 0x63, 0x75, 0x74, 0x6c, 0x61, 0x73, 0x73, 0x5f, 0x73, 0x77, 0x65
        /*0026*/ 	.byte	0x65, 0x70, 0x5f, 0x73, 0x72, 0x63, 0x2f, 0x69, 0x6e, 0x63, 0x6c, 0x75, 0x64, 0x65, 0x2f, 0x63
        /*0036*/ 	.byte	0x75, 0x74, 0x65, 0x2f, 0x70, 0x6f, 0x69, 0x6e, 0x74, 0x65, 0x72, 0x5f, 0x66, 0x6c, 0x61, 0x67
        /*0046*/ 	.byte	0x67, 0x65, 0x64, 0x2e, 0x68, 0x70, 0x70, 0x00
	.type		$str$26,@object
	.size		$str$26,($str$25 - $str$26)
$str$26:
        /*004e*/ 	.byte	0x2f, 0x74, 0x6d, 0x70, 0x2f, 0x63, 0x75, 0x74, 0x6c, 0x61, 0x73, 0x73, 0x5f, 0x73, 0x77, 0x65
        /*005e*/ 	.byte	0x65, 0x70, 0x5f, 0x73, 0x72, 0x63, 0x2f, 0x69, 0x6e, 0x63, 0x6c, 0x75, 0x64, 0x65, 0x2f, 0x63
        /*006e*/ 	.byte	0x75, 0x74, 0x65, 0x2f, 0x61, 0x74, 0x6f, 0x6d, 0x2f, 0x63, 0x6f, 0x70, 0x79, 0x5f, 0x74, 0x72
        /*007e*/ 	.byte	0x61, 0x69, 0x74, 0x73, 0x5f, 0x73, 0x6d, 0x31, 0x30, 0x30, 0x2e, 0x68, 0x70, 0x70, 0x00
	.type		$str$25,@object
	.size		$str$25,(__unnamed_1 - $str$25)
$str$25:
        /*008d*/ 	.byte	0x28, 0x28, 0x75, 0x69, 0x6e, 0x74, 0x33, 0x32, 0x5f, 0x74, 0x28, 0x74, 0x68, 0x72, 0x65, 0x61
        /*009d*/ 	.byte	0x64, 0x49, 0x64, 0x78, 0x2e, 0x78, 0x29, 0x20, 0x2f, 0x20, 0x33, 0x32, 0x29, 0x20, 0x25, 0x20
        /*00ad*/ 	.byte	0x34, 0x29, 0x20, 0x3d, 0x3d, 0x20, 0x28, 0x28, 0x28, 0x74, 0x6d, 0x65, 0x6d, 0x5f, 0x61, 0x64
        /*00bd*/ 	.byte	0x64, 0x72, 0x20, 0x3e, 0x3e, 0x20, 0x31, 0x36, 0x29, 0x20, 0x2f, 0x20, 0x33, 0x32, 0x29, 0x20
        /*00cd*/ 	.byte	0x25, 0x20, 0x34, 0x29, 0x00
	.type		__unnamed_1,@object
	.size		__unnamed_1,(__unnamed_2 - __unnamed_1)
__unnamed_1:
        /*00d2*/ 	.byte	0x61, 0x75, 0x74, 0x6f, 0x20, 0x63, 0x75, 0x74, 0x65, 0x3a, 0x3a, 0x61, 0x73, 0x5f, 0x70, 0x6f
        /* <DEDUP_REMOVED lines=24> */
        /*0262*/ 	.byte	0x3e, 0x3e, 0x3e, 0x3e, 0x5d, 0x00
	.type		__unnamed_2,@object
	.size		__unnamed_2,(.L_2 - __unnamed_2)
__unnamed_2:
        /* <DEDUP_REMOVED lines=42> */
        /*0508*/ 	.byte	0x3e, 0x3e, 0x5d, 0x00
.L_2:


//--------------------- .nv.shared._ZN7cutlass13device_kernelINS_4gemm6kernel13GemmUniversalIN4cute5tupleIJiiiiEEENS1_10collective13CollectiveMmaINS1_35MainloopSm100TmaUmmaWarpSpecializedILi8ELi2ELi4ENS5_IJNS4_1CILi2EEENSA_ILi1EEESC_EEEEENS5_IJNSA_ILi256EEENSA_ILi128EEENSA_ILi64EEEEEENS_6half_tENS5_IJlSC_lEEESJ_SK_NS4_8TiledMMAINS4_8MMA_AtomIJNS4_26SM100_MMA_F16BF16_2x1SM_SSISJ_SJ_fLi256ELi128ELNS4_4UMMA5MajorE0ELSP_0ELNSO_7ScaleInE0ELSQ_0EEEEEENS4_6LayoutINS5_IJSC_SC_SC_EEENS5_IJNSA_ILi0EEESV_SV_EEEEENS5_IJNS4_10UnderscoreESY_SY_EEEEENS4_18SM100_TMA_2SM_LOADENS4_14ComposedLayoutINS4_7SwizzleILi3ELi4ELi3EEENS4_18smem_ptr_flag_bitsILi16EEENST_INS5_IJNSA_ILi8EEESH_EEENS5_IJSH_SC_EEEEEEEvNS4_8identityES11_S1B_vS1C_EENS_8epilogue10collective18CollectiveEpilogueINS1E_23Sm100TmaWarpSpecializedILi4ELi2ELi32ELb1ELb0EEEJNS5_IJSG_SG_SH_EEENS5_IJNST_ISG_SC_EENST_INSA_ILi32EEESC_EEEEESJ_SK_SJ_SK_NS1E_6fusion15FusionCallbacksIS1I_NS1O_17LinearCombinationISJ_fSJ_fLNS_15FloatRoundStyleE2EEES1J_S1N_JEEENS4_5SM1004TMEM4LOAD26SM100_TMEM_LOAD_32dp32b32xENS4_13SM90_TMA_LOADENS12_INS13_ILi2ELi4ELi3EEES16_NST_INS5_IJS17_S1L_EEENS5_IJS1L_SC_EEEEEEENS4_39AutoVectorizingCopyWithAssumedAlignmentILi128EEENS4_14SM90_TMA_STOREES23_S25_S25_EEEvvEEEEvNT_6ParamsE --------------------------
	.section	.nv.shared._ZN7cutlass13device_kernelINS_4gemm6kernel13GemmUniversalIN4cute5tupleIJiiiiEEENS1_10collective13CollectiveMmaINS1_35MainloopSm100TmaUmmaWarpSpecializedILi8ELi2ELi4ENS5_IJNS4_1CILi2EEENSA_ILi1EEESC_EEEEENS5_IJNSA_ILi256EEENSA_ILi128EEENSA_ILi64EEEEEENS_6half_tENS5_IJlSC_lEEESJ_SK_NS4_8TiledMMAINS4_8MMA_AtomIJNS4_26SM100_MMA_F16BF16_2x1SM_SSISJ_SJ_fLi256ELi128ELNS4_4UMMA5MajorE0ELSP_0ELNSO_7ScaleInE0ELSQ_0EEEEEENS4_6LayoutINS5_IJSC_SC_SC_EEENS5_IJNSA_ILi0EEESV_SV_EEEEENS5_IJNS4_10UnderscoreESY_SY_EEEEENS4_18SM100_TMA_2SM_LOADENS4_14ComposedLayoutINS4_7SwizzleILi3ELi4ELi3EEENS4_18smem_ptr_flag_bitsILi16EEENST_INS5_IJNSA_ILi8EEESH_EEENS5_IJSH_SC_EEEEEEEvNS4_8identityES11_S1B_vS1C_EENS_8epilogue10collective18CollectiveEpilogueINS1E_23Sm100TmaWarpSpecializedILi4ELi2ELi32ELb1ELb0EEEJNS5_IJSG_SG_SH_EEENS5_IJNST_ISG_SC_EENST_INSA_ILi32EEESC_EEEEESJ_SK_SJ_SK_NS1E_6fusion15FusionCallbacksIS1I_NS1O_17LinearCombinationISJ_fSJ_fLNS_15FloatRoundStyleE2EEES1J_S1N_JEEENS4_5SM1004TMEM4LOAD26SM100_TMEM_LOAD_32dp32b32xENS4_13SM90_TMA_LOADENS12_INS13_ILi2ELi4ELi3EEES16_NST_INS5_IJS17_S1L_EEENS5_IJS1L_SC_EEEEEEENS4_39AutoVectorizingCopyWithAssumedAlignmentILi128EEENS4_14SM90_TMA_STOREES23_S25_S25_EEEvvEEEEvNT_6ParamsE,"aw",@nobits
	.sectionflags	@""
	.align	16
	.zero		1024


//--------------------- .nv.shared.reserved.0     --------------------------
	.section	.nv.shared.reserved.0,"aw",@nobits
	.weak		__nv_reservedSMEM_offset_0_alias
	.size		__nv_reservedSMEM_offset_0_alias, 0, 64
	.other		__nv_reservedSMEM_offset_0_alias,@"STO_CUDA_RESERVED_SHARED STV_DEFAULT"
__nv_reservedSMEM_offset_0_alias:
	.zero		0
.nv.shared.reserved.0:
	.zero		64
	.weak		__nv_reservedSMEM_tcgen05_partition
	.type		__nv_reservedSMEM_tcgen05_partition,@object
	.size		__nv_reservedSMEM_tcgen05_partition,(.L_0 - __nv_reservedSMEM_tcgen05_partition)
__nv_reservedSMEM_tcgen05_partition:
	.zero		32
.L_0:


//--------------------- .nv.global                --------------------------
	.section	.nv.global,"aw",@nobits
.nv.global:
	.type		_ZN39_INTERNAL_070cd82a_4_k_cu_743d93da_36524cute1_E,@object
	.size		_ZN39_INTERNAL_070cd82a_4_k_cu_743d93da_36524cute1_E,(_ZN39_INTERNAL_070cd82a_4_k_cu_743d93da_36524cuda3std3__45__cpo6cbeginE - _ZN39_INTERNAL_070cd82a_4_k_cu_743d93da_36524cute1_E)
_ZN39_INTERNAL_070cd82a_4_k_cu_743d93da_36524cute1_E:
	.zero		1
	.type		_ZN39_INTERNAL_070cd82a_4_k_cu_743d93da_36524cuda3std3__45__cpo6cbeginE,@object
	.size		_ZN39_INTERNAL_070cd82a_4_k_cu_743d93da_36524cuda3std3__45__cpo6cbeginE,(_ZN39_INTERNAL_070cd82a_4_k_cu_743d93da_36524cuda3std3__48in_placeE - _ZN39_INTERNAL_070cd82a_4_k_cu_743d93da_36524cuda3std3__45__cpo6cbeginE)
_ZN39_INTERNAL_070cd82a_4_k_cu_743d93da_36524cuda3std3__45__cpo6cbeginE:
	.zero		1
	.type		_ZN39_INTERNAL_070cd82a_4_k_cu_743d93da_36524cuda3std3__48in_placeE,@object
	.size		_ZN39_INTERNAL_070cd82a_4_k_cu_743d93da_36524cuda3std3__48in_placeE,(_ZN39_INTERNAL_070cd82a_4_k_cu_743d93da_36524cuda3std6ranges3__45__cpo9iter_moveE - _ZN39_INTERNAL_070cd82a_4_k_cu_743d93da_36524cuda3std3__48in_placeE)
_ZN39_INTERNAL_070cd82a_4_k_cu_743d93da_36524cuda3std3__48in_placeE:
	.zero		1
	.type		_ZN39_INTERNAL_070cd82a_4_k_cu_743d93da_36524cuda3std6ranges3__45__cpo9iter_moveE,@object
	.size		_ZN39_INTERNAL_070cd82a_4_k_cu_743d93da_36524cuda3std6ranges3__45__cpo9iter_moveE,(_ZN39_INTERNAL_070cd82a_4_k_cu_743d93da_36524cuda3std3__45__cpo5beginE - _ZN39_INTERNAL_070cd82a_4_k_cu_743d93da_36524cuda3std6ranges3__45__cpo9iter_moveE)
_ZN39_INTERNAL_070cd82a_4_k_cu_743d93da_36524cuda3std6ranges3__45__cpo9iter_moveE:
	.zero		1
	.type		_ZN39_INTERNAL_070cd82a_4_k_cu_743d93da_36524cuda3std3__45__cpo5beginE,@object
	.size		_ZN39_INTERNAL_070cd82a_4_k_cu_743d93da_36524cuda3std3__45__cpo5beginE,(_ZN39_INTERNAL_070cd82a_4_k_cu_743d93da_36524cuda3std3__441_GLOBAL__N__070cd82a_4_k_cu_743d93da_36526ignoreE - _ZN39_INTERNAL_070cd82a_4_k_cu_743d93da_36524cuda3std3__45__cpo5beginE)
_ZN39_INTERNAL_070cd82a_4_k_cu_743d93da_36524cuda3std3__45__cpo5beginE:
	.zero		1
	.type		_ZN39_INTERNAL_070cd82a_4_k_cu_743d93da_36524cuda3std3__441_GLOBAL__N__070cd82a_4_k_cu_743d93da_36526ignoreE,@object
	.size		_ZN39_INTERNAL_070cd82a_4_k_cu_743d93da_36524cuda3std3__441_GLOBAL__N__070cd82a_4_k_cu_743d93da_36526ignoreE,(_ZN39_INTERNAL_070cd82a_4_k_cu_743d93da_36524cute7productE - _ZN39_INTERNAL_070cd82a_4_k_cu_743d93da_36524cuda3std3__441_GLOBAL__N__070cd82a_4_k_cu_743d93da_36526ignoreE)
_ZN39_INTERNAL_070cd82a_4_k_cu_743d93da_36524cuda3std3__441_GLOBAL__N__070cd82a_4_k_cu_743d93da_36526ignoreE:
	.zero		1
	.type		_ZN39_INTERNAL_070cd82a_4_k_cu_743d93da_36524cute7productE,@object
	.size		_ZN39_INTERNAL_070cd82a_4_k_cu_743d93da_36524cute7productE,(_ZN39_INTERNAL_070cd82a_4_k_cu_743d93da_36524cuda3std3__45__cpo3endE - _ZN39_INTERNAL_070cd82a_4_k_cu_743d93da_36524cute7productE)
_ZN39_INTERNAL_070cd82a_4_k_cu_743d93da_36524cute7productE:
	.zero		1
	.type		_ZN39_INTERNAL_070cd82a_4_k_cu_743d93da_36524cuda3std3__45__cpo3endE,@object
	.size		_ZN39_INTERNAL_070cd82a_4_k_cu_743d93da_36524cuda3std3__45__cpo3endE,(_ZN39_INTERNAL_070cd82a_4_k_cu_743d93da_36524cuda3std3__419piecewise_constructE - _ZN39_INTERNAL_070cd82a_4_k_cu_743d93da_36524cuda3std3__45__cpo3endE)
_ZN39_INTERNAL_070cd82a_4_k_cu_743d93da_36524cuda3std3__45__cpo3endE:
	.zero		1
	.type		_ZN39_INTERNAL_070cd82a_4_k_cu_743d93da_36524cuda3std3__419piecewise_constructE,@object
	.size		_ZN39_INTERNAL_070cd82a_4_k_cu_743d93da_36524cuda3std3__419piecewise_constructE,(_ZN39_INTERNAL_070cd82a_4_k_cu_743d93da_36524cuda3std3__45__cpo4cendE - _ZN39_INTERNAL_070cd82a_4_k_cu_743d93da_36524cuda3std3__419piecewise_constructE)
_ZN39_INTERNAL_070cd82a_4_k_cu_743d93da_36524cuda3std3__419piecewise_constructE:
	.zero		1
	.type		_ZN39_INTERNAL_070cd82a_4_k_cu_743d93da_36524cuda3std3__45__cpo4cendE,@object
	.size		_ZN39_INTERNAL_070cd82a_4_k_cu_743d93da_36524cuda3std3__45__cpo4cendE,(_ZN39_INTERNAL_070cd82a_4_k_cu_743d93da_36524cuda3std6ranges3__45__cpo4swapE - _ZN39_INTERNAL_070cd82a_4_k_cu_743d93da_36524cuda3std3__45__cpo4cendE)
_ZN39_INTERNAL_070cd82a_4_k_cu_743d93da_36524cuda3std3__45__cpo4cendE:
	.zero		1
	.type		_ZN39_INTERNAL_070cd82a_4_k_cu_743d93da_36524cuda3std6ranges3__45__cpo4swapE,@object
	.size		_ZN39_INTERNAL_070cd82a_4_k_cu_743d93da_36524cuda3std6ranges3__45__cpo4swapE,(.L_10 - _ZN39_INTERNAL_070cd82a_4_k_cu_743d93da_36524cuda3std6ranges3__45__cpo4swapE)
_ZN39_INTERNAL_070cd82a_4_k_cu_743d93da_36524cuda3std6ranges3__45__cpo4swapE:
	.zero		1
.L_10:


//--------------------- .nv.constant0._ZN7cutlass13device_kernelINS_4gemm6kernel13GemmUniversalIN4cute5tupleIJiiiiEEENS1_10collective13CollectiveMmaINS1_35MainloopSm100TmaUmmaWarpSpecializedILi8ELi2ELi4ENS5_IJNS4_1CILi2EEENSA_ILi1EEESC_EEEEENS5_IJNSA_ILi256EEENSA_ILi128EEENSA_ILi64EEEEEENS_6half_tENS5_IJlSC_lEEESJ_SK_NS4_8TiledMMAINS4_8MMA_AtomIJNS4_26SM100_MMA_F16BF16_2x1SM_SSISJ_SJ_fLi256ELi128ELNS4_4UMMA5MajorE0ELSP_0ELNSO_7ScaleInE0ELSQ_0EEEEEENS4_6LayoutINS5_IJSC_SC_SC_EEENS5_IJNSA_ILi0EEESV_SV_EEEEENS5_IJNS4_10UnderscoreESY_SY_EEEEENS4_18SM100_TMA_2SM_LOADENS4_14ComposedLayoutINS4_7SwizzleILi3ELi4ELi3EEENS4_18smem_ptr_flag_bitsILi16EEENST_INS5_IJNSA_ILi8EEESH_EEENS5_IJSH_SC_EEEEEEEvNS4_8identityES11_S1B_vS1C_EENS_8epilogue10collective18CollectiveEpilogueINS1E_23Sm100TmaWarpSpecializedILi4ELi2ELi32ELb1ELb0EEEJNS5_IJSG_SG_SH_EEENS5_IJNST_ISG_SC_EENST_INSA_ILi32EEESC_EEEEESJ_SK_SJ_SK_NS1E_6fusion15FusionCallbacksIS1I_NS1O_17LinearCombinationISJ_fSJ_fLNS_15FloatRoundStyleE2EEES1J_S1N_JEEENS4_5SM1004TMEM4LOAD26SM100_TMEM_LOAD_32dp32b32xENS4_13SM90_TMA_LOADENS12_INS13_ILi2ELi4ELi3EEES16_NST_INS5_IJS17_S1L_EEENS5_IJS1L_SC_EEEEEEENS4_39AutoVectorizingCopyWithAssumedAlignmentILi128EEENS4_14SM90_TMA_STOREES23_S25_S25_EEEvvEEEEvNT_6ParamsE --------------------------
	.section	.nv.constant0._ZN7cutlass13device_kernelINS_4gemm6kernel13GemmUniversalIN4cute5tupleIJiiiiEEENS1_10collective13CollectiveMmaINS1_35MainloopSm100TmaUmmaWarpSpecializedILi8ELi2ELi4ENS5_IJNS4_1CILi2EEENSA_ILi1EEESC_EEEEENS5_IJNSA_ILi256EEENSA_ILi128EEENSA_ILi64EEEEEENS_6half_tENS5_IJlSC_lEEESJ_SK_NS4_8TiledMMAINS4_8MMA_AtomIJNS4_26SM100_MMA_F16BF16_2x1SM_SSISJ_SJ_fLi256ELi128ELNS4_4UMMA5MajorE0ELSP_0ELNSO_7ScaleInE0ELSQ_0EEEEEENS4_6LayoutINS5_IJSC_SC_SC_EEENS5_IJNSA_ILi0EEESV_SV_EEEEENS5_IJNS4_10UnderscoreESY_SY_EEEEENS4_18SM100_TMA_2SM_LOADENS4_14ComposedLayoutINS4_7SwizzleILi3ELi4ELi3EEENS4_18smem_ptr_flag_bitsILi16EEENST_INS5_IJNSA_ILi8EEESH_EEENS5_IJSH_SC_EEEEEEEvNS4_8identityES11_S1B_vS1C_EENS_8epilogue10collective18CollectiveEpilogueINS1E_23Sm100TmaWarpSpecializedILi4ELi2ELi32ELb1ELb0EEEJNS5_IJSG_SG_SH_EEENS5_IJNST_ISG_SC_EENST_INSA_ILi32EEESC_EEEEESJ_SK_SJ_SK_NS1E_6fusion15FusionCallbacksIS1I_NS1O_17LinearCombinationISJ_fSJ_fLNS_15FloatRoundStyleE2EEES1J_S1N_JEEENS4_5SM1004TMEM4LOAD26SM100_TMEM_LOAD_32dp32b32xENS4_13SM90_TMA_LOADENS12_INS13_ILi2ELi4ELi3EEES16_NST_INS5_IJS17_S1L_EEENS5_IJS1L_SC_EEEEEEENS4_39AutoVectorizingCopyWithAssumedAlignmentILi128EEENS4_14SM90_TMA_STOREES23_S25_S25_EEEvvEEEEvNT_6ParamsE,"a",@progbits
	.sectionflags	@""
	.align	4
.nv.constant0._ZN7cutlass13device_kernelINS_4gemm6kernel13GemmUniversalIN4cute5tupleIJiiiiEEENS1_10collective13CollectiveMmaINS1_35MainloopSm100TmaUmmaWarpSpecializedILi8ELi2ELi4ENS5_IJNS4_1CILi2EEENSA_ILi1EEESC_EEEEENS5_IJNSA_ILi256EEENSA_ILi128EEENSA_ILi64EEEEEENS_6half_tENS5_IJlSC_lEEESJ_SK_NS4_8TiledMMAINS4_8MMA_AtomIJNS4_26SM100_MMA_F16BF16_2x1SM_SSISJ_SJ_fLi256ELi128ELNS4_4UMMA5MajorE0ELSP_0ELNSO_7ScaleInE0ELSQ_0EEEEEENS4_6LayoutINS5_IJSC_SC_SC_EEENS5_IJNSA_ILi0EEESV_SV_EEEEENS5_IJNS4_10UnderscoreESY_SY_EEEEENS4_18SM100_TMA_2SM_LOADENS4_14ComposedLayoutINS4_7SwizzleILi3ELi4ELi3EEENS4_18smem_ptr_flag_bitsILi16EEENST_INS5_IJNSA_ILi8EEESH_EEENS5_IJSH_SC_EEEEEEEvNS4_8identityES11_S1B_vS1C_EENS_8epilogue10collective18CollectiveEpilogueINS1E_23Sm100TmaWarpSpecializedILi4ELi2ELi32ELb1ELb0EEEJNS5_IJSG_SG_SH_EEENS5_IJNST_ISG_SC_EENST_INSA_ILi32EEESC_EEEEESJ_SK_SJ_SK_NS1E_6fusion15FusionCallbacksIS1I_NS1O_17LinearCombinationISJ_fSJ_fLNS_15FloatRoundStyleE2EEES1J_S1N_JEEENS4_5SM1004TMEM4LOAD26SM100_TMEM_LOAD_32dp32b32xENS4_13SM90_TMA_LOADENS12_INS13_ILi2ELi4ELi3EEES16_NST_INS5_IJS17_S1L_EEENS5_IJS1L_SC_EEEEEEENS4_39AutoVectorizingCopyWithAssumedAlignmentILi128EEENS4_14SM90_TMA_STOREES23_S25_S25_EEEvvEEEEvNT_6ParamsE:
	.zero		2944


//--------------------- SYMBOLS --------------------------

	.type		.nv.reservedSmem.offset0,@object
	.size		.nv.reservedSmem.offset0,0x4
	.type		.nv.reservedSmem.cap,@object
	.size		.nv.reservedSmem.cap,0x4
	.type		__assertfail,@function
